	.target	sm_100a

	.elftype	@"ET_EXEC"


//--------------------- .note.nv.tkinfo           --------------------------
	.section	.note.nv.tkinfo,"",@"SHT_NOTE"
	.sectionflags	@"SHF_NOTE_NV_TKINFO"
	.tkinfo
        /*0018*/ 	.word	0x00000081
        /*0030*/ 	.string	""
        /*0030*/ 	.string	"ptxas-blackwell"
        /*0030*/ 	.string	"Cuda compilation tools, release 12.9, V12.9.86"
        /*0030*/ 	.string	"Build cuda_12.9.r12.9/compiler.36037853_0"
        /*0030*/ 	.string	"-v  -suppress-debug-info  -lineinfo  -arch sm_100a "



//--------------------- .note.nv.cuver            --------------------------
	.section	.note.nv.cuver,"",@"SHT_NOTE"
	.sectionflags	@"SHF_NOTE_NV_CUVER"
        /*0018*/ 	.short	0x0001
        /*001a*/ 	.short	0x0064
        /*001c*/ 	.short	0x0001
        /*001e*/ 	.short	0x0000
        /*0020*/ 	.short	0x0001
        /*0022*/ 	.short	0x0000


//--------------------- .nv.info                  --------------------------
	.section	.nv.info,"",@"SHT_CUDA_INFO"
	.align	4


	//----- nvinfo : EIATTR_REGCOUNT
	.align		4
        /*0000*/ 	.byte	0x04, 0x2f
        /*0002*/ 	.short	(.L_4 - .L_3)
	.align		4
.L_3:
        /*0004*/ 	.word	index@(gluon_mma)
        /*0008*/ 	.word	0x000000a7


	//----- nvinfo : EIATTR_FRAME_SIZE
	.align		4
.L_4:
        /*000c*/ 	.byte	0x04, 0x11
        /*000e*/ 	.short	(.L_6 - .L_5)
	.align		4
.L_5:
        /*0010*/ 	.word	index@($__internal_2_$__cuda_sm10x_tcgen05_guardrail_trap_unallocated_columns_being_dealloced)
        /*0014*/ 	.word	0x00000000


	//----- nvinfo : EIATTR_FRAME_SIZE
	.align		4
.L_6:
        /*0018*/ 	.byte	0x04, 0x11
        /*001a*/ 	.short	(.L_8 - .L_7)
	.align		4
.L_7:
        /*001c*/ 	.word	index@($__internal_1_$__cuda_sm10x_tcgen05_guardrail_trap_phase_invalid_during_alloc)
        /*0020*/ 	.word	0x00000000


	//----- nvinfo : EIATTR_FRAME_SIZE
	.align		4
.L_8:
        /*0024*/ 	.byte	0x04, 0x11
        /*0026*/ 	.short	(.L_10 - .L_9)
	.align		4
.L_9:
        /*0028*/ 	.word	index@($__internal_0_$__cuda_sm10x_tcgen05_guardrail_trap_col_being_dealloced_not_returned_by_alloc)
        /*002c*/ 	.word	0x00000000


	//----- nvinfo : EIATTR_FRAME_SIZE
	.align		4
.L_10:
        /*0030*/ 	.byte	0x04, 0x11
        /*0032*/ 	.short	(.L_12 - .L_11)
	.align		4
.L_11:
        /*0034*/ 	.word	index@(gluon_mma)
        /*0038*/ 	.word	0x00000000


	//----- nvinfo : EIATTR_MIN_STACK_SIZE
	.align		4
.L_12:
        /*003c*/ 	.byte	0x04, 0x12
        /*003e*/ 	.short	(.L_14 - .L_13)
	.align		4
.L_13:
        /*0040*/ 	.word	index@(gluon_mma)
        /*0044*/ 	.word	0x00000000
.L_14:


//--------------------- .nv.info.gluon_mma        --------------------------
	.section	.nv.info.gluon_mma,"",@"SHT_CUDA_INFO"
	.sectionflags	@""
	.align	4


	//----- nvinfo : EIATTR_CUDA_API_VERSION
	.align		4
        /*0000*/ 	.byte	0x04, 0x37
        /*0002*/ 	.short	(.L_16 - .L_15)
.L_15:
        /*0004*/ 	.word	0x00000081


	//----- nvinfo : EIATTR_KPARAM_INFO
	.align		4
.L_16:
        /*0008*/ 	.byte	0x04, 0x17
        /*000a*/ 	.short	(.L_18 - .L_17)
.L_17:
        /*000c*/ 	.word	0x00000000
        /*0010*/ 	.short	0x0004
        /*0012*/ 	.short	0x0020
        /*0014*/ 	.byte	0x00, 0xf4, 0x21, 0x00


	//----- nvinfo : EIATTR_KPARAM_INFO
	.align		4
.L_18:
        /*0018*/ 	.byte	0x04, 0x17
        /*001a*/ 	.short	(.L_20 - .L_19)
.L_19:
        /*001c*/ 	.word	0x00000000
        /*0020*/ 	.short	0x0003
        /*0022*/ 	.short	0x0018
        /*0024*/ 	.byte	0x00, 0xf4, 0x21, 0x00


	//----- nvinfo : EIATTR_KPARAM_INFO
	.align		4
.L_20:
        /*0028*/ 	.byte	0x04, 0x17
        /*002a*/ 	.short	(.L_22 - .L_21)
.L_21:
        /*002c*/ 	.word	0x00000000
        /*0030*/ 	.short	0x0002
        /*0032*/ 	.short	0x0010
        /*0034*/ 	.byte	0x00, 0xf4, 0x21, 0x00


	//----- nvinfo : EIATTR_KPARAM_INFO
	.align		4
.L_22:
        /*0038*/ 	.byte	0x04, 0x17
        /*003a*/ 	.short	(.L_24 - .L_23)
.L_23:
        /*003c*/ 	.word	0x00000000
        /*0040*/ 	.short	0x0001
        /*0042*/ 	.short	0x0008
        /*0044*/ 	.byte	0x00, 0xf4, 0x21, 0x00


	//----- nvinfo : EIATTR_KPARAM_INFO
	.align		4
.L_24:
        /*0048*/ 	.byte	0x04, 0x17
        /*004a*/ 	.short	(.L_26 - .L_25)
.L_25:
        /*004c*/ 	.word	0x00000000
        /*0050*/ 	.short	0x0000
        /*0052*/ 	.short	0x0000
        /*0054*/ 	.byte	0x00, 0xf4, 0x21, 0x00


	//----- nvinfo : EIATTR_AT_ENTRY_FRAGMENTS
	.align		4
.L_26:
        /*0058*/ 	.byte	0x04, 0x4f
        /*005a*/ 	.short	(.L_28 - .L_27)


	//   ....[0]....
.L_27:
        /*005c*/ 	.word	0x00000004


	//----- nvinfo : EIATTR_RESERVED_SMEM_USED
	.align		4
.L_28:
        /*0060*/ 	.byte	0x01, 0x41
	.zero		2


	//----- nvinfo : EIATTR_SPARSE_MMA_MASK
	.align		4
        /*0064*/ 	.byte	0x03, 0x50
        /*0066*/ 	.short	0x0000


	//----- nvinfo : EIATTR_TCGEN05_1CTA_USED
	.align		4
        /*0068*/ 	.byte	0x01, 0x51
	.zero		2


	//----- nvinfo : EIATTR_MAXREG_COUNT
	.align		4
        /*006c*/ 	.byte	0x03, 0x1b
        /*006e*/ 	.short	0x00ff


	//----- nvinfo : EIATTR_NUM_BARRIERS
	.align		4
        /*0070*/ 	.byte	0x02, 0x4c
        /*0072*/ 	.byte	0x01
	.zero		1


	//----- nvinfo : EIATTR_INT_WARP_WIDE_INSTR_OFFSETS
	.align		4
        /*0074*/ 	.byte	0x04, 0x31
        /*0076*/ 	.short	(.L_30 - .L_29)


	//   ....[0]....
.L_29:
        /*0078*/ 	.word	0x00002670


	//   ....[1]....
        /*007c*/ 	.word	0x000026c0


	//   ....[2]....
        /*0080*/ 	.word	0x00003300


	//   ....[3]....
        /*0084*/ 	.word	0x00003310


	//   ....[4]....
        /*0088*/ 	.word	0x00004650


	//   ....[5]....
        /*008c*/ 	.word	0x000046a0


	//----- nvinfo : EIATTR_COOP_GROUP_MASK_REGIDS
	.align		4
.L_30:
        /*0090*/ 	.byte	0x04, 0x29
        /*0092*/ 	.short	(.L_32 - .L_31)


	//   ....[0]....
.L_31:
        /*0094*/ 	.word	0xffffffff


	//   ....[1]....
        /*0098*/ 	.word	0xffffffff


	//   ....[2]....
        /*009c*/ 	.word	0xffffffff


	//   ....[3]....
        /*00a0*/ 	.word	0xffffffff


	//----- nvinfo : EIATTR_COOP_GROUP_INSTR_OFFSETS
	.align		4
.L_32:
        /*00a4*/ 	.byte	0x04, 0x28
        /*00a6*/ 	.short	(.L_34 - .L_33)


	//   ....[0]....
.L_33:
        /*00a8*/ 	.word	0x00000050


	//   ....[1]....
        /*00ac*/ 	.word	0x00000310


	//   ....[2]....
        /*00b0*/ 	.word	0x000044e0


	//   ....[3]....
        /*00b4*/ 	.word	0x00004750


	//----- nvinfo : EIATTR_VRC_CTA_INIT_COUNT
	.align		4
.L_34:
        /*00b8*/ 	.byte	0x02, 0x4a
        /*00ba*/ 	.byte	0x80
	.zero		1


	//----- nvinfo : EIATTR_MBARRIER_INSTR_OFFSETS
	.align		4
        /*00bc*/ 	.byte	0x04, 0x39
        /*00be*/ 	.short	(.L_36 - .L_35)


	//   ....[0]....
.L_35:
        /*00c0*/ 	.word	0x00002f50
        /*00c4*/ 	.word	0x000000ff
        /*00c8*/ 	.word	0x0000c000
        /*00cc*/ 	.short	0x0100
        /*00ce*/ 	.byte	0x0c
	.zero		1


	//   ....[1]....
        /*00d0*/ 	.word	0x00003380
        /*00d4*/ 	.word	0x000000ff
        /*00d8*/ 	.word	0x0000c000
        /*00dc*/ 	.short	0x010a
        /*00de*/ 	.byte	0x0c
	.zero		1


	//   ....[2]....
        /*00e0*/ 	.word	0x000034f0
        /*00e4*/ 	.word	0x000000ff
        /*00e8*/ 	.word	0x0000c000
        /*00ec*/ 	.short	0x0108
        /*00ee*/ 	.byte	0x0c
	.zero		1


	//   ....[3]....
        /*00f0*/ 	.word	0x00004770
        /*00f4*/ 	.word	0x000000ff
        /*00f8*/ 	.word	0x0000c000
        /*00fc*/ 	.short	0x010a
        /*00fe*/ 	.byte	0x0c
	.zero		1


	//----- nvinfo : EIATTR_NUM_MBARRIERS
	.align		4
.L_36:
        /*0100*/ 	.byte	0x03, 0x38
        /*0102*/ 	.short	0x0001


	//----- nvinfo : EIATTR_EXIT_INSTR_OFFSETS
	.align		4
        /*0104*/ 	.byte	0x04, 0x1c
        /*0106*/ 	.short	(.L_38 - .L_37)


	//   ....[0]....
.L_37:
        /*0108*/ 	.word	0x00004760


	//----- nvinfo : EIATTR_REQNTID
	.align		4
.L_38:
        /*010c*/ 	.byte	0x04, 0x10
        /*010e*/ 	.short	(.L_40 - .L_39)
.L_39:
        /*0110*/ 	.word	0x00000080
        /*0114*/ 	.word	0x00000001
        /*0118*/ 	.word	0x00000001


	//----- nvinfo : EIATTR_CRS_STACK_SIZE
	.align		4
.L_40:
        /*011c*/ 	.byte	0x04, 0x1e
        /*011e*/ 	.short	(.L_42 - .L_41)
.L_41:
        /*0120*/ 	.word	0x00000000


	//----- nvinfo : EIATTR_CBANK_PARAM_SIZE
	.align		4
.L_42:
        /*0124*/ 	.byte	0x03, 0x19
        /*0126*/ 	.short	0x0028


	//----- nvinfo : EIATTR_PARAM_CBANK
	.align		4
        /*0128*/ 	.byte	0x04, 0x0a
        /*012a*/ 	.short	(.L_44 - .L_43)
	.align		4
.L_43:
        /*012c*/ 	.word	index@(.nv.constant0.gluon_mma)
        /*0130*/ 	.short	0x0380
        /*0132*/ 	.short	0x0028


	//----- nvinfo : EIATTR_SW_WAR
	.align		4
.L_44:
        /*0134*/ 	.byte	0x04, 0x36
        /*0136*/ 	.short	(.L_46 - .L_45)
.L_45:
        /*0138*/ 	.word	0x00000008
.L_46:


//--------------------- .nv.compat                --------------------------
	.section	.nv.compat,"",@"SHT_CUDA_COMPAT_INFO"
	.align	4
        /*0000*/ 	.byte	0x02, 0x02, 0x02, 0x00, 0x02, 0x05, 0x05, 0x00, 0x02, 0x03, 0x00, 0x00, 0x02, 0x06, 0x01, 0x00


//--------------------- .nv.callgraph             --------------------------
	.section	.nv.callgraph,"",@"SHT_CUDA_CALLGRAPH"
	.align	4
	.sectionentsize	8
	.align		4
        /*0000*/ 	.word	0x00000000
	.align		4
        /*0004*/ 	.word	0xffffffff
	.align		4
        /*0008*/ 	.word	0x00000000
	.align		4
        /*000c*/ 	.word	0xfffffffe
	.align		4
        /*0010*/ 	.word	0x00000000
	.align		4
        /*0014*/ 	.word	0xfffffffd
	.align		4
        /*0018*/ 	.word	0x00000000
	.align		4
        /*001c*/ 	.word	0xfffffffc


//--------------------- .text.gluon_mma           --------------------------
	.section	.text.gluon_mma,"ax",@progbits
	.align	128
        .global         gluon_mma
        .type           gluon_mma,@function
        .size           gluon_mma,(.L_x_15 - gluon_mma)
        .other          gluon_mma,@"STO_CUDA_ENTRY STV_DEFAULT"
gluon_mma:
.text.gluon_mma:
[----:B------:R-:W0:Y:S01]  /*0000*/  LDC R1, c[0x0][0x37c] ;  /* 0x0000df00ff017b82 */ /* 0x000e220000000800 */
[----:B------:R-:W1:Y:S02]  /*0010*/  S2R R86, SR_TID.X ;  /* 0x0000000000567919 */ /* 0x000e640000002100 */
[----:B-1----:R-:W-:-:S13]  /*0020*/  ISETP.GE.U32.AND P1, PT, R86, 0x20, PT ;  /* 0x000000205600780c */ /* 0x002fda0003f26070 */
[----:B------:R-:W-:Y:S05]  /*0030*/  @P1 BRA `(.L_x_0) ;  /* 0x0000000000b81947 */ /* 0x000fea0003800000 */
[----:B------:R-:W1:Y:S01]  /*0040*/  S2UR UR6, SR_CgaCtaId ;  /* 0x00000000000679c3 */ /* 0x000e620000008800 */
[----:B------:R-:W-:Y:S01]  /*0050*/  NOP ;  /* 0x0000000000007918 */ /* 0x000fe20000000000 */
[----:B------:R-:W-:Y:S02]  /*0060*/  UMOV UR4, 0x40 ;  /* 0x0000004000047882 */ /* 0x000fe40000000000 */
[----:B-1----:R-:W-:-:S09]  /*0070*/  ULEA UR4, UR6, UR4, 0x18 ;  /* 0x0000000406047291 */ /* 0x002fd2000f8ec0ff */
[----:B------:R-:W1:Y:S01]  /*0080*/  LDS.U8 R0, [UR4] ;  /* 0x00000004ff007984 */ /* 0x000e620008000000 */
[----:B------:R-:W-:Y:S02]  /*0090*/  UMOV UR4, 0x400 ;  /* 0x0000040000047882 */ /* 0x000fe40000000000 */
[----:B------:R-:W-:Y:S01]  /*00a0*/  ULEA UR4, UR6, UR4, 0x18 ;  /* 0x0000000406047291 */ /* 0x000fe2000f8ec0ff */
[----:B-1----:R-:W-:-:S13]  /*00b0*/  ISETP.NE.AND P0, PT, R0, RZ, PT ;  /* 0x000000ff0000720c */ /* 0x002fda0003f05270 */
[----:B------:R-:W-:Y:S05]  /*00c0*/  @P0 BRA `(.L_x_1) ;  /* 0x00000000007c0947 */ /* 0x000fea0003800000 */
[----:B------:R-:W-:-:S13]  /*00d0*/  ELECT P0, URZ, PT ;  /* 0x0000000000ff782f */ /* 0x000fda0003800000 */
[----:B------:R-:W-:Y:S05]  /*00e0*/  @!P0 BRA `(.L_x_2) ;  /* 0x0000000000848947 */ /* 0x000fea0003800000 */
[----:B------:R-:W-:Y:S01]  /*00f0*/  UMOV UR5, 0x2 ;  /* 0x0000000200057882 */ /* 0x000fe20000000000 */
[----:B------:R-:W-:Y:S02]  /*0100*/  IMAD.MOV.U32 R4, RZ, RZ, 0x1 ;  /* 0x00000001ff047424 */ /* 0x000fe400078e00ff */
[----:B------:R-:W-:Y:S02]  /*0110*/  IMAD.MOV.U32 R5, RZ, RZ, 0x3 ;  /* 0x00000003ff057424 */ /* 0x000fe400078e00ff */
[----:B------:R-:W-:Y:S04]  /*0120*/  DEPBAR.LE SB1, 0x36 ;  /* 0x00009d800000791a */ /* 0x000fe80000000000 */
[----:B------:R-:W1:Y:S02]  /*0130*/  UTCATOMSWS.FIND_AND_SET.ALIGN UP0, UR5, UR5 ;  /* 0x00000005000575e3 */ /* 0x000e640008000800 */
[----:B-1----:R-:W-:-:S04]  /*0140*/  PLOP3.LUT P0, PT, PT, PT, UP0, 0x80, 0x8 ;  /* 0x000000000008781c */ /* 0x002fc80003f0f008 */
[----:B------:R-:W-:-:S04]  /*0150*/  SEL R0, RZ, 0xffffffff, !P0 ;  /* 0xffffffffff007807 */ /* 0x000fc80004000000 */
[----:B------:R-:W-:Y:S01]  /*0160*/  ISETP.NE.AND P0, PT, R0, RZ, PT ;  /* 0x000000ff0000720c */ /* 0x000fe20003f05270 */
[----:B------:R-:W-:-:S12]  /*0170*/  IMAD.U32 R0, RZ, RZ, UR5 ;  /* 0x00000005ff007e24 */ /* 0x000fd8000f8e00ff */
[----:B------:R-:W-:Y:S05]  /*0180*/  @P0 BRA `(.L_x_3) ;  /* 0x0000000000240947 */ /* 0x000fea0003800000 */
.L_x_4:
[----:B------:R-:W-:Y:S05]  /*0190*/  NANOSLEEP 0x64 ;  /* 0x000000640000795d */ /* 0x000fea0003800000 */
[----:B------:R-:W-:-:S05]  /*01a0*/  UMOV UR5, 0x2 ;  /* 0x0000000200057882 */ /* 0x000fca0000000000 */
[----:B------:R-:W-:Y:S04]  /*01b0*/  DEPBAR.LE SB1, 0x36 ;  /* 0x00009d800000791a */ /* 0x000fe80000000000 */
[----:B------:R-:W1:Y:S02]  /*01c0*/  UTCATOMSWS.FIND_AND_SET.ALIGN UP0, UR5, UR5 ;  /* 0x00000005000575e3 */ /* 0x000e640008000800 */
[----:B-1----:R-:W-:-:S04]  /*01d0*/  PLOP3.LUT P0, PT, PT, PT, UP0, 0x80, 0x8 ;  /* 0x000000000008781c */ /* 0x002fc80003f0f008 */
[----:B------:R-:W-:-:S04]  /*01e0*/  SEL R0, RZ, 0xffffffff, !P0 ;  /* 0xffffffffff007807 */ /* 0x000fc80004000000 */
[----:B------:R-:W-:Y:S01]  /*01f0*/  ISETP.NE.AND P0, PT, R0, RZ, PT ;  /* 0x000000ff0000720c */ /* 0x000fe20003f05270 */
[----:B------:R-:W-:-:S12]  /*0200*/  IMAD.U32 R0, RZ, RZ, UR5 ;  /* 0x00000005ff007e24 */ /* 0x000fd8000f8e00ff */
[----:B------:R-:W-:Y:S05]  /*0210*/  @!P0 BRA `(.L_x_4) ;  /* 0xfffffffc00dc8947 */ /* 0x000fea000383ffff */
.L_x_3:
[C---:B------:R-:W-:Y:S01]  /*0220*/  VIADD R3, R0.reuse, 0x10 ;  /* 0x0000001000037836 */ /* 0x040fe20000000000 */
[----:B------:R-:W-:Y:S01]  /*0230*/  UMOV UR5, 0x50 ;  /* 0x0000005000057882 */ /* 0x000fe20000000000 */
[----:B------:R-:W-:Y:S01]  /*0240*/  SHF.L.U32 R2, R5, R0, RZ ;  /* 0x0000000005027219 */ /* 0x000fe200000006ff */
[----:B------:R-:W-:Y:S01]  /*0250*/  ULEA UR5, UR6, UR5, 0x18 ;  /* 0x0000000506057291 */ /* 0x000fe2000f8ec0ff */
[----:B------:R-:W-:Y:S01]  /*0260*/  IMAD.SHL.U32 R0, R0, 0x20, RZ ;  /* 0x0000002000007824 */ /* 0x000fe200078e00ff */
[----:B------:R-:W-:-:S04]  /*0270*/  SHF.L.U32 R3, R4, R3, RZ ;  /* 0x0000000304037219 */ /* 0x000fc800000006ff */
[----:B------:R-:W-:-:S05]  /*0280*/  LOP3.LUT R2, R3, R2, RZ, 0xfc, !PT ;  /* 0x0000000203027212 */ /* 0x000fca00078efcff */
[----:B------:R1:W-:Y:S04]  /*0290*/  ATOMS.OR RZ, [UR5], R2 ;  /* 0x00000002ffff798c */ /* 0x0003e8000b000005 */
[----:B------:R1:W-:Y:S01]  /*02a0*/  STS [UR4], R0 ;  /* 0x00000000ff007988 */ /* 0x0003e20008000804 */
[----:B------:R-:W-:Y:S05]  /*02b0*/  BRA `(.L_x_2) ;  /* 0x0000000000107947 */ /* 0x000fea0003800000 */
.L_x_1:
[----:B------:R-:W-:Y:S01]  /*02c0*/  IMAD.MOV.U32 R0, RZ, RZ, -0x1 ;  /* 0xffffffffff007424 */ /* 0x000fe200078e00ff */
[----:B------:R-:W-:-:S04]  /*02d0*/  MOV R2, 0x300 ;  /* 0x0000030000027802 */ /* 0x000fc80000000f00 */
[----:B------:R1:W-:Y:S03]  /*02e0*/  STS [UR4], R0 ;  /* 0x00000000ff007988 */ /* 0x0003e60008000804 */
[----:B01----:R-:W-:Y:S05]  /*02f0*/  CALL.REL.NOINC `($__internal_1_$__cuda_sm10x_tcgen05_guardrail_trap_phase_invalid_during_alloc) ;  /* 0x0000004400347944 */ /* 0x003fea0003c00000 */
.L_x_2:
[----:B------:R-:W-:Y:S05]  /*0300*/  WARPSYNC.ALL ;  /* 0x0000000000007948 */ /* 0x000fea0003800000 */
[----:B------:R-:W-:Y:S01]  /*0310*/  NOP ;  /* 0x0000000000007918 */ /* 0x000fe20000000000 */
.L_x_0:
[----:B------:R-:W2:Y:S08]  /*0320*/  S2UR UR11, SR_CgaCtaId ;  /* 0x00000000000b79c3 */ /* 0x000eb00000008800 */
[----:B------:R-:W-:Y:S01]  /*0330*/  BAR.SYNC.DEFER_BLOCKING 0x0 ;  /* 0x0000000000007b1d */ /* 0x000fe20000010000 */
[----:B------:R-:W-:Y:S02]  /*0340*/  SHF.R.U32.HI R41, RZ, 0x5, R86 ;  /* 0x00000005ff297819 */ /* 0x000fe40000011656 */
[----:B------:R-:W-:-:S02]  /*0350*/  LOP3.LUT R87, R86, 0x60, RZ, 0xc0, !PT ;  /* 0x0000006056577812 */ /* 0x000fc400078ec0ff */
[----:B------:R-:W-:Y:S01]  /*0360*/  SGXT.U32 R41, R41, 0x2 ;  /* 0x000000022929781a */ /* 0x000fe20000000000 */
[----:B------:R-:W-:Y:S02]  /*0370*/  UMOV UR4, 0x400 ;  /* 0x0000040000047882 */ /* 0x000fe40000000000 */
[----:B------:R-:W3:Y:S01]  /*0380*/  LDC.64 R14, c[0x0][0x380] ;  /* 0x0000e000ff0e7b82 */ /* 0x000ee20000000a00 */
[----:B------:R-:W-:Y:S01]  /*0390*/  IMAD.SHL.U32 R89, R87, 0x4, RZ ;  /* 0x0000000457597824 */ /* 0x000fe200078e00ff */
[C---:B------:R-:W-:Y:S01]  /*03a0*/  LOP3.LUT R35, R41.reuse, 0x4, RZ, 0xfc, !PT ;  /* 0x0000000429237812 */ /* 0x040fe200078efcff */
[----:B------:R-:W4:Y:S01]  /*03b0*/  LDCU.64 UR14, c[0x0][0x358] ;  /* 0x00006b00ff0e77ac */ /* 0x000f220008000a00 */
[----:B------:R-:W-:Y:S02]  /*03c0*/  LOP3.LUT R34, R41, 0x8, RZ, 0xfc, !PT ;  /* 0x0000000829227812 */ /* 0x000fe400078efcff */
[----:B------:R-:W-:Y:S01]  /*03d0*/  LOP3.LUT R88, R86, 0x1f, RZ, 0xc0, !PT ;  /* 0x0000001f56587812 */ /* 0x000fe200078ec0ff */
[----:B-1----:R-:W-:Y:S01]  /*03e0*/  IMAD.SHL.U32 R0, R35, 0x80, RZ ;  /* 0x0000008023007824 */ /* 0x002fe200078e00ff */
[C---:B------:R-:W-:Y:S01]  /*03f0*/  LOP3.LUT R33, R41.reuse, 0xc, RZ, 0xfc, !PT ;  /* 0x0000000c29217812 */ /* 0x040fe200078efcff */
[----:B------:R-:W-:Y:S01]  /*0400*/  IMAD.SHL.U32 R4, R34, 0x80, RZ ;  /* 0x0000008022047824 */ /* 0x000fe200078e00ff */
[----:B------:R-:W-:-:S03]  /*0410*/  LOP3.LUT R31, R41, 0x14, RZ, 0xfc, !PT ;  /* 0x00000014291f7812 */ /* 0x000fc600078efcff */
[----:B------:R-:W-:Y:S01]  /*0420*/  IMAD.SHL.U32 R12, R33, 0x80, RZ ;  /* 0x00000080210c7824 */ /* 0x000fe200078e00ff */
[----:B--2---:R-:W-:Y:S01]  /*0430*/  ULEA UR12, UR11, UR4, 0x18 ;  /* 0x000000040b0c7291 */ /* 0x004fe2000f8ec0ff */
[----:B---3--:R-:W-:-:S08]  /*0440*/  LEA R2, P0, R87, R14, 0x3 ;  /* 0x0000000e57027211 */ /* 0x008fd000078018ff */
[----:B------:R-:W1:Y:S01]  /*0450*/  LDS R5, [UR12] ;  /* 0x0000000cff057984 */ /* 0x000e620008000800 */
[-C--:B------:R-:W-:Y:S02]  /*0460*/  LEA R8, P2, R34, R14.reuse, 0x8 ;  /* 0x0000000e22087211 */ /* 0x080fe400078440ff */
[-C--:B------:R-:W-:Y:S02]  /*0470*/  LEA.HI.X R3, R89, R15.reuse, RZ, 0x1, P0 ;  /* 0x0000000f59037211 */ /* 0x080fe400000f0cff */
[----:B------:R-:W-:Y:S02]  /*0480*/  LEA R6, P0, R35, R14, 0x8 ;  /* 0x0000000e23067211 */ /* 0x000fe400078040ff */
[----:B------:R-:W-:Y:S01]  /*0490*/  LOP3.LUT R32, R41, 0x10, RZ, 0xfc, !PT ;  /* 0x0000001029207812 */ /* 0x000fe200078efcff */
[----:B------:R-:W-:Y:S01]  /*04a0*/  IMAD.WIDE.U32 R2, R88, 0x2, R2 ;  /* 0x0000000258027825 */ /* 0x000fe200078e0002 */
[----:B------:R-:W-:Y:S01]  /*04b0*/  BAR.SYNC.DEFER_BLOCKING 0x0 ;  /* 0x0000000000007b1d */ /* 0x000fe20000010000 */
[----:B------:R-:W-:-:S02]  /*04c0*/  LEA.HI.X R7, R0, R15, RZ, 0x1, P0 ;  /* 0x0000000f00077211 */ /* 0x000fc400000f0cff */
[----:B------:R-:W-:Y:S02]  /*04d0*/  LEA R10, P0, R33, R14, 0x8 ;  /* 0x0000000e210a7211 */ /* 0x000fe400078040ff */
[-C--:B------:R-:W-:Y:S01]  /*04e0*/  LEA.HI.X R9, R4, R15.reuse, RZ, 0x1, P2 ;  /* 0x0000000f04097211 */ /* 0x080fe200010f0cff */
[----:B------:R-:W-:Y:S01]  /*04f0*/  IMAD.WIDE.U32 R6, R88, 0x2, R6 ;  /* 0x0000000258067825 */ /* 0x000fe200078e0006 */
[----:B------:R-:W-:-:S03]  /*0500*/  LEA.HI.X R11, R12, R15, RZ, 0x1, P0 ;  /* 0x0000000f0c0b7211 */ /* 0x000fc600000f0cff */
[----:B------:R-:W-:Y:S01]  /*0510*/  IMAD.SHL.U32 R4, R31, 0x80, RZ ;  /* 0x000000801f047824 */ /* 0x000fe200078e00ff */
[C---:B------:R-:W-:Y:S01]  /*0520*/  LOP3.LUT R29, R41.reuse, 0x18, RZ, 0xfc, !PT ;  /* 0x00000018291d7812 */ /* 0x040fe200078efcff */
[----:B------:R-:W-:Y:S01]  /*0530*/  IMAD.SHL.U32 R0, R32, 0x80, RZ ;  /* 0x0000008020007824 */ /* 0x000fe200078e00ff */
[----:B------:R-:W-:Y:S01]  /*0540*/  LOP3.LUT R28, R41, 0x1c, RZ, 0xfc, !PT ;  /* 0x0000001c291c7812 */ /* 0x000fe200078efcff */
[----:B------:R-:W-:-:S04]  /*0550*/  IMAD.WIDE.U32 R8, R88, 0x2, R8 ;  /* 0x0000000258087825 */ /* 0x000fc800078e0008 */
[----:B------:R-:W-:Y:S01]  /*0560*/  IMAD.WIDE.U32 R10, R88, 0x2, R10 ;  /* 0x00000002580a7825 */ /* 0x000fe200078e000a */
[----:B----4-:R-:W5:Y:S04]  /*0570*/  LDG.E.U16 R95, desc[UR14][R6.64] ;  /* 0x0000000e065f7981 */ /* 0x010f68000c1e1500 */
[----:B------:R-:W5:Y:S04]  /*0580*/  LDG.E.U16 R59, desc[UR14][R6.64+0x40] ;  /* 0x0000400e063b7981 */ /* 0x000f68000c1e1500 */
[----:B------:R-:W5:Y:S04]  /*0590*/  LDG.E.U16 R69, desc[UR14][R6.64+0x80] ;  /* 0x0000800e06457981 */ /* 0x000f68000c1e1500 */
[----:B------:R2:W5:Y:S04]  /*05a0*/  LDG.E.U16 R70, desc[UR14][R6.64+0xc0] ;  /* 0x0000c00e06467981 */ /* 0x000568000c1e1500 */
[----:B------:R-:W5:Y:S04]  /*05b0*/  LDG.E.U16 R99, desc[UR14][R2.64] ;  /* 0x0000000e02637981 */ /* 0x000f68000c1e1500 */
[----:B------:R-:W5:Y:S01]  /*05c0*/  LDG.E.U16 R162, desc[UR14][R2.64+0x40] ;  /* 0x0000400e02a27981 */ /* 0x000f62000c1e1500 */
[----:B--2---:R-:W-:-:S03]  /*05d0*/  LEA R6, P2, R31, R14, 0x8 ;  /* 0x0000000e1f067211 */ /* 0x004fc600078440ff */
[----:B------:R-:W5:Y:S01]  /*05e0*/  LDG.E.U16 R98, desc[UR14][R2.64+0x80] ;  /* 0x0000800e02627981 */ /* 0x000f62000c1e1500 */
[----:B------:R-:W-:-:S03]  /*05f0*/  LEA.HI.X R7, R4, R15, RZ, 0x1, P2 ;  /* 0x0000000f04077211 */ /* 0x000fc600010f0cff */
[----:B------:R2:W5:Y:S01]  /*0600*/  LDG.E.U16 R94, desc[UR14][R2.64+0xc0] ;  /* 0x0000c00e025e7981 */ /* 0x000562000c1e1500 */
[----:B------:R-:W-:Y:S01]  /*0610*/  IMAD.SHL.U32 R12, R28, 0x80, RZ ;  /* 0x000000801c0c7824 */ /* 0x000fe200078e00ff */
[----:B------:R-:W-:Y:S01]  /*0620*/  LOP3.LUT R27, R41, 0x24, RZ, 0xfc, !PT ;  /* 0x00000024291b7812 */ /* 0x000fe200078efcff */
[----:B------:R-:W-:Y:S01]  /*0630*/  IMAD.WIDE.U32 R6, R88, 0x2, R6 ;  /* 0x0000000258067825 */ /* 0x000fe200078e0006 */
[----:B------:R-:W5:Y:S04]  /*0640*/  LDG.E.U16 R58, desc[UR14][R8.64] ;  /* 0x0000000e083a7981 */ /* 0x000f68000c1e1500 */
[----:B------:R-:W5:Y:S01]  /*0650*/  LDG.E.U16 R161, desc[UR14][R8.64+0x40] ;  /* 0x0000400e08a17981 */ /* 0x000f62000c1e1500 */
[----:B--2---:R-:W-:-:S03]  /*0660*/  LEA R2, P0, R32, R14, 0x8 ;  /* 0x0000000e20027211 */ /* 0x004fc600078040ff */
[----:B------:R-:W5:Y:S01]  /*0670*/  LDG.E.U16 R159, desc[UR14][R8.64+0x80] ;  /* 0x0000800e089f7981 */ /* 0x000f62000c1e1500 */
[----:B------:R-:W-:Y:S01]  /*0680*/  LEA.HI.X R3, R0, R15, RZ, 0x1, P0 ;  /* 0x0000000f00037211 */ /* 0x000fe200000f0cff */
[----:B------:R-:W-:Y:S02]  /*0690*/  IMAD.SHL.U32 R0, R29, 0x80, RZ ;  /* 0x000000801d007824 */ /* 0x000fe400078e00ff */
[----:B------:R2:W5:Y:S01]  /*06a0*/  LDG.E.U16 R158, desc[UR14][R8.64+0xc0] ;  /* 0x0000c00e089e7981 */ /* 0x000562000c1e1500 */
[----:B------:R-:W-:-:S03]  /*06b0*/  LOP3.LUT R30, R41, 0x20, RZ, 0xfc, !PT ;  /* 0x00000020291e7812 */ /* 0x000fc600078efcff */
[----:B------:R-:W5:Y:S01]  /*06c0*/  LDG.E.U16 R157, desc[UR14][R10.64] ;  /* 0x0000000e0a9d7981 */ /* 0x000f62000c1e1500 */
[----:B------:R-:W-:-:S03]  /*06d0*/  IMAD.WIDE.U32 R2, R88, 0x2, R2 ;  /* 0x0000000258027825 */ /* 0x000fc600078e0002 */
[----:B------:R-:W5:Y:S01]  /*06e0*/  LDG.E.U16 R156, desc[UR14][R10.64+0x40] ;  /* 0x0000400e0a9c7981 */ /* 0x000f62000c1e1500 */
[----:B--2---:R-:W-:-:S03]  /*06f0*/  LEA R8, P0, R29, R14, 0x8 ;  /* 0x0000000e1d087211 */ /* 0x004fc600078040ff */
[----:B------:R-:W5:Y:S04]  /*0700*/  LDG.E.U16 R91, desc[UR14][R10.64+0x80] ;  /* 0x0000800e0a5b7981 */ /* 0x000f68000c1e1500 */
[----:B------:R2:W5:Y:S01]  /*0710*/  LDG.E.U16 R85, desc[UR14][R10.64+0xc0] ;  /* 0x0000c00e0a557981 */ /* 0x000562000c1e1500 */
[----:B------:R-:W-:Y:S01]  /*0720*/  LEA.HI.X R9, R0, R15, RZ, 0x1, P0 ;  /* 0x0000000f00097211 */ /* 0x000fe200000f0cff */
[----:B------:R-:W-:Y:S02]  /*0730*/  IMAD.SHL.U32 R4, R27, 0x80, RZ ;  /* 0x000000801b047824 */ /* 0x000fe400078e00ff */
        /* <DEDUP_REMOVED lines=13> */
[----:B------:R-:W-:-:S03]  /*0810*/  LEA.HI.X R7, R4, R15, RZ, 0x1, P2 ;  /* 0x0000000f04077211 */ /* 0x000fc600010f0cff */
[----:B------:R2:W5:Y:S01]  /*0820*/  LDG.E.U16 R81, desc[UR14][R2.64+0xc0] ;  /* 0x0000c00e02517981 */ /* 0x000562000c1e1500 */
[----:B------:R-:W-:Y:S01]  /*0830*/  LOP3.LUT R24, R41, 0x30, RZ, 0xfc, !PT ;  /* 0x0000003029187812 */ /* 0x000fe200078efcff */
[----:B------:R-:W-:Y:S02]  /*0840*/  IMAD.WIDE.U32 R6, R88, 0x2, R6 ;  /* 0x0000000258067825 */ /* 0x000fe400078e0006 */
[----:B------:R-:W5:Y:S04]  /*0850*/  LDG.E.U16 R76, desc[UR14][R8.64] ;  /* 0x0000000e084c7981 */ /* 0x000f68000c1e1500 */
[----:B------:R-:W5:Y:S01]  /*0860*/  LDG.E.U16 R75, desc[UR14][R8.64+0x40] ;  /* 0x0000400e084b7981 */ /* 0x000f62000c1e1500 */
[----:B--2---:R-:W-:-:S03]  /*0870*/  LEA R2, P0, R30, R14, 0x8 ;  /* 0x0000000e1e027211 */ /* 0x004fc600078040ff */
[----:B------:R-:W5:Y:S01]  /*0880*/  LDG.E.U16 R74, desc[UR14][R8.64+0x80] ;  /* 0x0000800e084a7981 */ /* 0x000f62000c1e1500 */
[----:B------:R-:W-:Y:S01]  /*0890*/  LEA.HI.X R3, R0, R15, RZ, 0x1, P0 ;  /* 0x0000000f00037211 */ /* 0x000fe200000f0cff */
[----:B------:R-:W-:Y:S02]  /*08a0*/  IMAD.SHL.U32 R0, R26, 0x80, RZ ;  /* 0x000000801a007824 */ /* 0x000fe400078e00ff */
[----:B------:R2:W5:Y:S01]  /*08b0*/  LDG.E.U16 R73, desc[UR14][R8.64+0xc0] ;  /* 0x0000c00e08497981 */ /* 0x000562000c1e1500 */
[----:B------:R-:W-:Y:S01]  /*08c0*/  IMAD.WIDE.U32 R10, R88, 0x2, R10 ;  /* 0x00000002580a7825 */ /* 0x000fe200078e000a */
[C---:B------:R-:W-:Y:S02]  /*08d0*/  LOP3.LUT R25, R41.reuse, 0x2c, RZ, 0xfc, !PT ;  /* 0x0000002c29197812 */ /* 0x040fe400078efcff */
[----:B------:R-:W5:Y:S01]  /*08e0*/  LDG.E.U16 R48, desc[UR14][R6.64] ;  /* 0x0000000e06307981 */ /* 0x000f62000c1e1500 */
[----:B------:R-:W-:-:S03]  /*08f0*/  LOP3.LUT R22, R41, 0x38, RZ, 0xfc, !PT ;  /* 0x0000003829167812 */ /* 0x000fc600078efcff */
[----:B------:R-:W5:Y:S01]  /*0900*/  LDG.E.U16 R49, desc[UR14][R6.64+0x40] ;  /* 0x0000400e06317981 */ /* 0x000f62000c1e1500 */
[----:B--2---:R-:W-:Y:S01]  /*0910*/  LEA R8, P0, R26, R14, 0x8 ;  /* 0x0000000e1a087211 */ /* 0x004fe200078040ff */
[----:B------:R-:W-:Y:S02]  /*0920*/  IMAD.WIDE.U32 R2, R88, 0x2, R2 ;  /* 0x0000000258027825 */ /* 0x000fe400078e0002 */
[----:B------:R-:W5:Y:S01]  /*0930*/  LDG.E.U16 R50, desc[UR14][R6.64+0x80] ;  /* 0x0000800e06327981 */ /* 0x000f62000c1e1500 */
[----:B------:R-:W-:Y:S01]  /*0940*/  LEA.HI.X R9, R0, R15, RZ, 0x1, P0 ;  /* 0x0000000f00097211 */ /* 0x000fe200000f0cff */
[----:B------:R-:W-:Y:S02]  /*0950*/  IMAD.SHL.U32 R0, R24, 0x80, RZ ;  /* 0x0000008018007824 */ /* 0x000fe400078e00ff */
[----:B------:R2:W5:Y:S01]  /*0960*/  LDG.E.U16 R51, desc[UR14][R6.64+0xc0] ;  /* 0x0000c00e06337981 */ /* 0x000562000c1e1500 */
[----:B------:R-:W-:Y:S01]  /*0970*/  IMAD.SHL.U32 R12, R25, 0x80, RZ ;  /* 0x00000080190c7824 */ /* 0x000fe200078e00ff */
[----:B------:R-:W-:-:S02]  /*0980*/  LOP3.LUT R23, R41, 0x34, RZ, 0xfc, !PT ;  /* 0x0000003429177812 */ /* 0x000fc400078efcff */
[----:B------:R-:W5:Y:S04]  /*0990*/  LDG.E.U16 R72, desc[UR14][R10.64] ;  /* 0x0000000e0a487981 */ /* 0x000f68000c1e1500 */
[----:B------:R-:W5:Y:S01]  /*09a0*/  LDG.E.U16 R71, desc[UR14][R10.64+0x40] ;  /* 0x0000400e0a477981 */ /* 0x000f62000c1e1500 */
[----:B--2---:R-:W-:-:S03]  /*09b0*/  LEA R6, P0, R24, R14, 0x8 ;  /* 0x0000000e18067211 */ /* 0x004fc600078040ff */
[----:B------:R-:W5:Y:S01]  /*09c0*/  LDG.E.U16 R42, desc[UR14][R10.64+0x80] ;  /* 0x0000800e0a2a7981 */ /* 0x000f62000c1e1500 */
[----:B------:R-:W-:Y:S01]  /*09d0*/  LEA.HI.X R7, R0, R15, RZ, 0x1, P0 ;  /* 0x0000000f00077211 */ /* 0x000fe200000f0cff */
[----:B------:R-:W-:Y:S02]  /*09e0*/  IMAD.SHL.U32 R0, R22, 0x80, RZ ;  /* 0x0000008016007824 */ /* 0x000fe400078e00ff */
[----:B------:R2:W5:Y:S04]  /*09f0*/  LDG.E.U16 R43, desc[UR14][R10.64+0xc0] ;  /* 0x0000c00e0a2b7981 */ /* 0x000568000c1e1500 */
[----:B------:R-:W5:Y:S04]  /*0a00*/  LDG.E.U16 R44, desc[UR14][R2.64] ;  /* 0x0000000e022c7981 */ /* 0x000f68000c1e1500 */
[----:B------:R-:W5:Y:S01]  /*0a10*/  LDG.E.U16 R45, desc[UR14][R2.64+0x40] ;  /* 0x0000400e022d7981 */ /* 0x000f62000c1e1500 */
[----:B--2---:R-:W-:-:S03]  /*0a20*/  LEA R10, P2, R25, R14, 0x8 ;  /* 0x0000000e190a7211 */ /* 0x004fc600078440ff */
[----:B------:R-:W5:Y:S04]  /*0a30*/  LDG.E.U16 R46, desc[UR14][R2.64+0x80] ;  /* 0x0000800e022e7981 */ /* 0x000f68000c1e1500 */
[----:B------:R2:W5:Y:S01]  /*0a40*/  LDG.E.U16 R47, desc[UR14][R2.64+0xc0] ;  /* 0x0000c00e022f7981 */ /* 0x000562000c1e1500 */
[-C--:B------:R-:W-:Y:S01]  /*0a50*/  LEA.HI.X R11, R12, R15.reuse, RZ, 0x1, P2 ;  /* 0x0000000f0c0b7211 */ /* 0x080fe200010f0cff */
[----:B------:R-:W-:Y:S01]  /*0a60*/  IMAD.WIDE.U32 R8, R88, 0x2, R8 ;  /* 0x0000000258087825 */ /* 0x000fe200078e0008 */
[----:B------:R-:W-:Y:S02]  /*0a70*/  LOP3.LUT R20, R41, 0x3c, RZ, 0xfc, !PT ;  /* 0x0000003c29147812 */ /* 0x000fe400078efcff */
[-C--:B--2---:R-:W-:Y:S01]  /*0a80*/  LEA R2, P0, R22, R14.reuse, 0x8 ;  /* 0x0000000e16027211 */ /* 0x084fe200078040ff */
[C---:B------:R-:W-:Y:S01]  /*0a90*/  IMAD.SHL.U32 R4, R23.reuse, 0x80, RZ ;  /* 0x0000008017047824 */ /* 0x040fe200078e00ff */
[----:B------:R-:W-:Y:S01]  /*0aa0*/  LEA R12, P2, R23, R14, 0x8 ;  /* 0x0000000e170c7211 */ /* 0x000fe200078440ff */
[----:B------:R-:W-:Y:S01]  /*0ab0*/  IMAD.WIDE.U32 R10, R88, 0x2, R10 ;  /* 0x00000002580a7825 */ /* 0x000fe200078e000a */
[-C--:B------:R-:W-:Y:S01]  /*0ac0*/  LEA.HI.X R3, R0, R15.reuse, RZ, 0x1, P0 ;  /* 0x0000000f00037211 */ /* 0x080fe200000f0cff */
[----:B------:R-:W5:Y:S01]  /*0ad0*/  LDG.E.U16 R52, desc[UR14][R8.64] ;  /* 0x0000000e08347981 */ /* 0x000f62000c1e1500 */
[C---:B------:R-:W-:Y:S01]  /*0ae0*/  LOP3.LUT R21, R41.reuse, 0x40, RZ, 0xfc, !PT ;  /* 0x0000004029157812 */ /* 0x040fe200078efcff */
[----:B------:R-:W-:Y:S01]  /*0af0*/  IMAD.SHL.U32 R16, R20, 0x80, RZ ;  /* 0x0000008014107824 */ /* 0x000fe200078e00ff */
[----:B------:R-:W-:Y:S01]  /*0b00*/  LEA.HI.X R13, R4, R15, RZ, 0x1, P2 ;  /* 0x0000000f040d7211 */ /* 0x000fe200010f0cff */
[----:B------:R-:W-:Y:S01]  /*0b10*/  IMAD.WIDE.U32 R2, R88, 0x2, R2 ;  /* 0x0000000258027825 */ /* 0x000fe200078e0002 */
[----:B------:R-:W5:Y:S01]  /*0b20*/  LDG.E.U16 R53, desc[UR14][R8.64+0x40] ;  /* 0x0000400e08357981 */ /* 0x000f62000c1e1500 */
[----:B------:R-:W-:-:S03]  /*0b30*/  LOP3.LUT R19, R41, 0x44, RZ, 0xfc, !PT ;  /* 0x0000004429137812 */ /* 0x000fc600078efcff */
[----:B------:R-:W5:Y:S04]  /*0b40*/  LDG.E.U16 R54, desc[UR14][R8.64+0x80] ;  /* 0x0000800e08367981 */ /* 0x000f68000c1e1500 */
[----:B------:R2:W5:Y:S01]  /*0b50*/  LDG.E.U16 R55, desc[UR14][R8.64+0xc0] ;  /* 0x0000c00e08377981 */ /* 0x000562000c1e1500 */
[----:B------:R-:W-:Y:S01]  /*0b60*/  IMAD.SHL.U32 R0, R21, 0x80, RZ ;  /* 0x0000008015007824 */ /* 0x000fe200078e00ff */
[----:B------:R-:W-:Y:S02]  /*0b70*/  LOP3.LUT R18, R41, 0x48, RZ, 0xfc, !PT ;  /* 0x0000004829127812 */ /* 0x000fe400078efcff */
[----:B------:R-:W5:Y:S01]  /*0b80*/  LDG.E.U16 R56, desc[UR14][R10.64] ;  /* 0x0000000e0a387981 */ /* 0x000f62000c1e1500 */
[----:B------:R-:W-:-:S03]  /*0b90*/  LEA R92, P0, R21, R14, 0x8 ;  /* 0x0000000e155c7211 */ /* 0x000fc600078040ff */
[----:B------:R-:W5:Y:S01]  /*0ba0*/  LDG.E.U16 R57, desc[UR14][R10.64+0x40] ;  /* 0x0000400e0a397981 */ /* 0x000f62000c1e1500 */
[----:B--2---:R-:W-:-:S03]  /*0bb0*/  LEA R8, P2, R20, R14, 0x8 ;  /* 0x0000000e14087211 */ /* 0x004fc600078440ff */
[----:B------:R-:W5:Y:S01]  /*0bc0*/  LDG.E.U16 R60, desc[UR14][R10.64+0x80] ;  /* 0x0000800e0a3c7981 */ /* 0x000f62000c1e1500 */
[----:B------:R-:W-:-:S03]  /*0bd0*/  LEA.HI.X R9, R16, R15, RZ, 0x1, P2 ;  /* 0x0000000f10097211 */ /* 0x000fc600010f0cff */
[----:B------:R2:W5:Y:S04]  /*0be0*/  LDG.E.U16 R61, desc[UR14][R10.64+0xc0] ;  /* 0x0000c00e0a3d7981 */ /* 0x000568000c1e1500 */
[----:B------:R-:W5:Y:S04]  /*0bf0*/  LDG.E.U16 R37, desc[UR14][R2.64] ;  /* 0x0000000e02257981 */ /* 0x000f68000c1e1500 */
[----:B------:R-:W5:Y:S01]  /*0c00*/  LDG.E.U16 R38, desc[UR14][R2.64+0x40] ;  /* 0x0000400e02267981 */ /* 0x000f62000c1e1500 */
[----:B--2---:R-:W-:-:S03]  /*0c10*/  IMAD.WIDE.U32 R10, R88, 0x2, R12 ;  /* 0x00000002580a7825 */ /* 0x004fc600078e000c */
[----:B------:R-:W5:Y:S01]  /*0c20*/  LDG.E.U16 R39, desc[UR14][R2.64+0x80] ;  /* 0x0000800e02277981 */ /* 0x000f62000c1e1500 */
[----:B------:R-:W-:-:S03]  /*0c30*/  LEA R12, P2, R19, R14, 0x8 ;  /* 0x0000000e130c7211 */ /* 0x000fc600078440ff */
[----:B------:R2:W5:Y:S01]  /*0c40*/  LDG.E.U16 R40, desc[UR14][R2.64+0xc0] ;  /* 0x0000c00e02287981 */ /* 0x000562000c1e1500 */
[----:B------:R-:W-:Y:S01]  /*0c50*/  LEA.HI.X R93, R0, R15, RZ, 0x1, P0 ;  /* 0x0000000f005d7211 */ /* 0x000fe200000f0cff */
[----:B------:R-:W-:Y:S01]  /*0c60*/  IMAD.SHL.U32 R0, R18, 0x80, RZ ;  /* 0x0000008012007824 */ /* 0x000fe200078e00ff */
[----:B------:R-:W-:Y:S01]  /*0c70*/  LOP3.LUT R16, R41, 0x4c, RZ, 0xfc, !PT ;  /* 0x0000004c29107812 */ /* 0x000fe200078efcff */
[----:B------:R-:W5:Y:S04]  /*0c80*/  LDG.E.U16 R66, desc[UR14][R10.64] ;  /* 0x0000000e0a427981 */ /* 0x000f68000c1e1500 */
[----:B------:R-:W5:Y:S01]  /*0c90*/  LDG.E.U16 R67, desc[UR14][R10.64+0x40] ;  /* 0x0000400e0a437981 */ /* 0x000f62000c1e1500 */
[----:B--2---:R-:W-:-:S03]  /*0ca0*/  IMAD.SHL.U32 R2, R19, 0x80, RZ ;  /* 0x0000008013027824 */ /* 0x004fc600078e00ff */
[----:B------:R-:W5:Y:S02]  /*0cb0*/  LDG.E.U16 R68, desc[UR14][R10.64+0x80] ;  /* 0x0000800e0a447981 */ /* 0x000f64000c1e1500 */
[----:B------:R-:W-:Y:S02]  /*0cc0*/  LEA.HI.X R13, R2, R15, RZ, 0x1, P2 ;  /* 0x0000000f020d7211 */ /* 0x000fe400010f0cff */
[----:B------:R2:W5:Y:S01]  /*0cd0*/  LDG.E.U16 R36, desc[UR14][R10.64+0xc0] ;  /* 0x0000c00e0a247981 */ /* 0x000562000c1e1500 */
[C---:B------:R-:W-:Y:S01]  /*0ce0*/  IMAD.SHL.U32 R90, R16.reuse, 0x80, RZ ;  /* 0x00000080105a7824 */ /* 0x040fe200078e00ff */
[-C--:B------:R-:W-:Y:S01]  /*0cf0*/  LEA R2, P2, R16, R14.reuse, 0x8 ;  /* 0x0000000e10027211 */ /* 0x080fe200078440ff */
[----:B------:R-:W-:Y:S01]  /*0d00*/  IMAD.WIDE.U32 R12, R88, 0x2, R12 ;  /* 0x00000002580c7825 */ /* 0x000fe200078e000c */
[----:B--2---:R-:W-:-:S04]  /*0d10*/  LEA R10, P0, R18, R14, 0x8 ;  /* 0x0000000e120a7211 */ /* 0x004fc800078040ff */
[----:B------:R-:W5:Y:S01]  /*0d20*/  LDG.E.U16 R151, desc[UR14][R12.64] ;  /* 0x0000000e0c977981 */ /* 0x000f62000c1e1500 */
[----:B------:R-:W-:-:S03]  /*0d30*/  LEA.HI.X R11, R0, R15, RZ, 0x1, P0 ;  /* 0x0000000f000b7211 */ /* 0x000fc600000f0cff */
[----:B------:R-:W5:Y:S01]  /*0d40*/  LDG.E.U16 R150, desc[UR14][R12.64+0x40] ;  /* 0x0000400e0c967981 */ /* 0x000f62000c1e1500 */
[----:B------:R-:W-:Y:S01]  /*0d50*/  LEA.HI.X R3, R90, R15, RZ, 0x1, P2 ;  /* 0x0000000f5a037211 */ /* 0x000fe200010f0cff */
[C---:B------:R-:W-:Y:S02]  /*0d60*/  IMAD.WIDE.U32 R10, R88.reuse, 0x2, R10 ;  /* 0x00000002580a7825 */ /* 0x040fe400078e000a */
[----:B------:R-:W5:Y:S04]  /*0d70*/  LDG.E.U16 R149, desc[UR14][R12.64+0x80] ;  /* 0x0000800e0c957981 */ /* 0x000f68000c1e1500 */
[----:B------:R2:W5:Y:S01]  /*0d80*/  LDG.E.U16 R148, desc[UR14][R12.64+0xc0] ;  /* 0x0000c00e0c947981 */ /* 0x000562000c1e1500 */
[----:B------:R-:W-:Y:S01]  /*0d90*/  IMAD.WIDE.U32 R2, R88, 0x2, R2 ;  /* 0x0000000258027825 */ /* 0x000fe200078e0002 */
[----:B------:R-:W-:-:S02]  /*0da0*/  LOP3.LUT R17, R41, 0x50, RZ, 0xfc, !PT ;  /* 0x0000005029117812 */ /* 0x000fc400078efcff */
[----:B------:R-:W5:Y:S04]  /*0db0*/  LDG.E.U16 R147, desc[UR14][R10.64] ;  /* 0x0000000e0a937981 */ /* 0x000f68000c1e1500 */
[----:B------:R-:W5:Y:S01]  /*0dc0*/  LDG.E.U16 R146, desc[UR14][R10.64+0x40] ;  /* 0x0000400e0a927981 */ /* 0x000f62000c1e1500 */
[----:B--2---:R-:W-:-:S03]  /*0dd0*/  LOP3.LUT R13, R41, 0x54, RZ, 0xfc, !PT ;  /* 0x00000054290d7812 */ /* 0x004fc600078efcff */
[----:B------:R-:W5:Y:S01]  /*0de0*/  LDG.E.U16 R145, desc[UR14][R10.64+0x80] ;  /* 0x0000800e0a917981 */ /* 0x000f62000c1e1500 */
[----:B------:R-:W-:-:S03]  /*0df0*/  LOP3.LUT R12, R41, 0x5c, RZ, 0xfc, !PT ;  /* 0x0000005c290c7812 */ /* 0x000fc600078efcff */
[----:B------:R2:W5:Y:S01]  /*0e00*/  LDG.E.U16 R144, desc[UR14][R10.64+0xc0] ;  /* 0x0000c00e0a907981 */ /* 0x000562000c1e1500 */
[-C--:B------:R-:W-:Y:S01]  /*0e10*/  LEA R96, P2, R13, R14.reuse, 0x8 ;  /* 0x0000000e0d607211 */ /* 0x080fe200078440ff */
[C---:B------:R-:W-:Y:S01]  /*0e20*/  IMAD.SHL.U32 R0, R17.reuse, 0x80, RZ ;  /* 0x0000008011007824 */ /* 0x040fe200078e00ff */
[----:B------:R-:W-:Y:S01]  /*0e30*/  LEA R100, P0, R17, R14, 0x8 ;  /* 0x0000000e11647211 */ /* 0x000fe200078040ff */
[----:B------:R-:W5:Y:S01]  /*0e40*/  LDG.E.U16 R143, desc[UR14][R2.64] ;  /* 0x0000000e028f7981 */ /* 0x000f62000c1e1500 */
[----:B------:R-:W-:Y:S02]  /*0e50*/  IMAD.SHL.U32 R90, R12, 0x80, RZ ;  /* 0x000000800c5a7824 */ /* 0x000fe400078e00ff */
[----:B------:R-:W-:Y:S01]  /*0e60*/  IMAD.WIDE.U32 R92, R88, 0x2, R92 ;  /* 0x00000002585c7825 */ /* 0x000fe200078e005c */
[----:B------:R-:W5:Y:S03]  /*0e70*/  LDG.E.U16 R142, desc[UR14][R2.64+0x40] ;  /* 0x0000400e028e7981 */ /* 0x000f66000c1e1500 */
[----:B--2---:R-:W-:Y:S01]  /*0e80*/  IMAD.SHL.U32 R10, R13, 0x80, RZ ;  /* 0x000000800d0a7824 */ /* 0x004fe200078e00ff */
[----:B------:R-:W5:Y:S01]  /*0e90*/  LDG.E.U16 R141, desc[UR14][R2.64+0x80] ;  /* 0x0000800e028d7981 */ /* 0x000f62000c1e1500 */
[----:B------:R-:W-:-:S03]  /*0ea0*/  LOP3.LUT R11, R41, 0x58, RZ, 0xfc, !PT ;  /* 0x00000058290b7812 */ /* 0x000fc600078efcff */
[----:B------:R2:W5:Y:S01]  /*0eb0*/  LDG.E.U16 R140, desc[UR14][R2.64+0xc0] ;  /* 0x0000c00e028c7981 */ /* 0x000562000c1e1500 */
[-C--:B------:R-:W-:Y:S01]  /*0ec0*/  LEA.HI.X R97, R10, R15.reuse, RZ, 0x1, P2 ;  /* 0x0000000f0a617211 */ /* 0x080fe200010f0cff */
[----:B------:R-:W-:Y:S01]  /*0ed0*/  IMAD.WIDE.U32 R6, R88, 0x2, R6 ;  /* 0x0000000258067825 */ /* 0x000fe200078e0006 */
[----:B------:R-:W-:Y:S01]  /*0ee0*/  LEA.HI.X R101, R0, R15, RZ, 0x1, P0 ;  /* 0x0000000f00657211 */ /* 0x000fe200000f0cff */
[----:B------:R-:W5:Y:S02]  /*0ef0*/  LDG.E.U16 R155, desc[UR14][R92.64] ;  /* 0x0000000e5c9b7981 */ /* 0x000f64000c1e1500 */
[----:B------:R-:W-:Y:S02]  /*0f00*/  IMAD.WIDE.U32 R8, R88, 0x2, R8 ;  /* 0x0000000258087825 */ /* 0x000fe400078e0008 */
[----:B------:R-:W5:Y:S01]  /*0f10*/  LDG.E.U16 R154, desc[UR14][R92.64+0x40] ;  /* 0x0000400e5c9a7981 */ /* 0x000f62000c1e1500 */
[----:B--2---:R-:W-:Y:S01]  /*0f20*/  LEA R2, P2, R12, R14, 0x8 ;  /* 0x0000000e0c027211 */ /* 0x004fe200078440ff */
[----:B------:R-:W-:-:S02]  /*0f30*/  IMAD.SHL.U32 R0, R11, 0x80, RZ ;  /* 0x000000800b007824 */ /* 0x000fc400078e00ff */
        /* <DEDUP_REMOVED lines=9> */
[----:B------:R-:W-:Y:S01]  /*0fd0*/  IMAD.WIDE.U32 R96, R88, 0x2, R96 ;  /* 0x0000000258607825 */ /* 0x000fe200078e0060 */
[----:B------:R-:W-:Y:S02]  /*0fe0*/  LEA.HI.X R93, R0, R15, RZ, 0x1, P0 ;  /* 0x0000000f005d7211 */ /* 0x000fe400000f0cff */
[----:B------:R-:W5:Y:S04]  /*0ff0*/  LDG.E.U16 R65, desc[UR14][R6.64+0xc0] ;  /* 0x0000c00e06417981 */ /* 0x000f68000c1e1500 */
[----:B------:R-:W5:Y:S01]  /*1000*/  LDG.E.U16 R4, desc[UR14][R8.64] ;  /* 0x0000000e08047981 */ /* 0x000f62000c1e1500 */
[----:B------:R-:W-:-:S03]  /*1010*/  IMAD.SHL.U32 R0, R10, 0x80, RZ ;  /* 0x000000800a007824 */ /* 0x000fc600078e00ff */
[----:B------:R-:W5:Y:S04]  /*1020*/  LDG.E.U16 R127, desc[UR14][R2.64] ;  /* 0x0000000e027f7981 */ /* 0x000f68000c1e1500 */
[----:B------:R-:W5:Y:S04]  /*1030*/  LDG.E.U16 R7, desc[UR14][R8.64+0x40] ;  /* 0x0000400e08077981 */ /* 0x000f68000c1e1500 */
[----:B------:R-:W5:Y:S01]  /*1040*/  LDG.E.U16 R6, desc[UR14][R8.64+0x80] ;  /* 0x0000800e08067981 */ /* 0x000f62000c1e1500 */
[----:B------:R-:W-:Y:S01]  /*1050*/  IMAD.WIDE.U32 R92, R88, 0x2, R92 ;  /* 0x00000002585c7825 */ /* 0x000fe200078e005c */
[----:B------:R-:W-:-:S02]  /*1060*/  LEA R102, P0, R10, R14, 0x8 ;  /* 0x0000000e0a667211 */ /* 0x000fc400078040ff */
[----:B------:R-:W5:Y:S04]  /*1070*/  LDG.E.U16 R126, desc[UR14][R2.64+0x40] ;  /* 0x0000400e027e7981 */ /* 0x000f68000c1e1500 */
[----:B------:R-:W5:Y:S04]  /*1080*/  LDG.E.U16 R125, desc[UR14][R2.64+0x80] ;  /* 0x0000800e027d7981 */ /* 0x000f68000c1e1500 */
[----:B------:R2:W5:Y:S04]  /*1090*/  LDG.E.U16 R8, desc[UR14][R8.64+0xc0] ;  /* 0x0000c00e08087981 */ /* 0x000568000c1e1500 */
[----:B------:R3:W5:Y:S04]  /*10a0*/  LDG.E.U16 R124, desc[UR14][R2.64+0xc0] ;  /* 0x0000c00e027c7981 */ /* 0x000768000c1e1500 */
[----:B------:R-:W5:Y:S01]  /*10b0*/  LDG.E.U16 R135, desc[UR14][R96.64] ;  /* 0x0000000e60877981 */ /* 0x000f62000c1e1500 */
[----:B--2---:R-:W-:-:S03]  /*10c0*/  LOP3.LUT R9, R41, 0x64, RZ, 0xfc, !PT ;  /* 0x0000006429097812 */ /* 0x004fc600078efcff */
[----:B------:R-:W5:Y:S01]  /*10d0*/  LDG.E.U16 R134, desc[UR14][R96.64+0x40] ;  /* 0x0000400e60867981 */ /* 0x000f62000c1e1500 */
[----:B---3--:R-:W-:Y:S01]  /*10e0*/  LOP3.LUT R3, R41, 0x68, RZ, 0xfc, !PT ;  /* 0x0000006829037812 */ /* 0x008fe200078efcff */
[----:B------:R-:W-:Y:S02]  /*10f0*/  IMAD.SHL.U32 R90, R9, 0x80, RZ ;  /* 0x00000080095a7824 */ /* 0x000fe400078e00ff */
[----:B------:R-:W5:Y:S01]  /*1100*/  LDG.E.U16 R133, desc[UR14][R96.64+0x80] ;  /* 0x0000800e60857981 */ /* 0x000f62000c1e1500 */
[----:B------:R-:W-:-:S03]  /*1110*/  LEA.HI.X R103, R0, R15, RZ, 0x1, P0 ;  /* 0x0000000f00677211 */ /* 0x000fc600000f0cff */
[----:B------:R2:W5:Y:S01]  /*1120*/  LDG.E.U16 R132, desc[UR14][R96.64+0xc0] ;  /* 0x0000c00e60847981 */ /* 0x000562000c1e1500 */
[----:B------:R-:W-:-:S03]  /*1130*/  IMAD.SHL.U32 R0, R3, 0x80, RZ ;  /* 0x0000008003007824 */ /* 0x000fc600078e00ff */
[----:B------:R-:W5:Y:S04]  /*1140*/  LDG.E.U16 R131, desc[UR14][R92.64] ;  /* 0x0000000e5c837981 */ /* 0x000f68000c1e1500 */
[----:B------:R-:W5:Y:S01]  /*1150*/  LDG.E.U16 R130, desc[UR14][R92.64+0x40] ;  /* 0x0000400e5c827981 */ /* 0x000f62000c1e1500 */
[----:B--2---:R-:W-:-:S03]  /*1160*/  LEA R96, P2, R9, R14, 0x8 ;  /* 0x0000000e09607211 */ /* 0x004fc600078440ff */
[----:B------:R-:W5:Y:S01]  /*1170*/  LDG.E.U16 R129, desc[UR14][R92.64+0x80] ;  /* 0x0000800e5c817981 */ /* 0x000f62000c1e1500 */
[----:B------:R-:W-:-:S03]  /*1180*/  LEA.HI.X R97, R90, R15, RZ, 0x1, P2 ;  /* 0x0000000f5a617211 */ /* 0x000fc600010f0cff */
[----:B------:R2:W5:Y:S01]  /*1190*/  LDG.E.U16 R128, desc[UR14][R92.64+0xc0] ;  /* 0x0000c00e5c807981 */ /* 0x000562000c1e1500 */
[C---:B------:R-:W-:Y:S01]  /*11a0*/  IMAD.WIDE.U32 R96, R88.reuse, 0x2, R96 ;  /* 0x0000000258607825 */ /* 0x040fe200078e0060 */
[C---:B------:R-:W-:Y:S02]  /*11b0*/  LOP3.LUT R2, R41.reuse, 0x6c, RZ, 0xfc, !PT ;  /* 0x0000006c29027812 */ /* 0x040fe400078efcff */
[----:B------:R-:W-:Y:S01]  /*11c0*/  LOP3.LUT R160, R41, 0x74, RZ, 0xfc, !PT ;  /* 0x0000007429a07812 */ /* 0x000fe200078efcff */
[----:B------:R-:W-:Y:S01]  /*11d0*/  IMAD.WIDE.U32 R100, R88, 0x2, R100 ;  /* 0x0000000258647825 */ /* 0x000fe200078e0064 */
[----:B------:R-:W5:Y:S01]  /*11e0*/  LDG.E.U16 R119, desc[UR14][R96.64] ;  /* 0x0000000e60777981 */ /* 0x000f62000c1e1500 */
[----:B--2---:R-:W-:-:S03]  /*11f0*/  LEA R92, P0, R3, R14, 0x8 ;  /* 0x0000000e035c7211 */ /* 0x004fc600078040ff */
[----:B------:R-:W5:Y:S01]  /*1200*/  LDG.E.U16 R118, desc[UR14][R96.64+0x40] ;  /* 0x0000400e60767981 */ /* 0x000f62000c1e1500 */
[----:B------:R-:W-:Y:S02]  /*1210*/  LEA.HI.X R93, R0, R15, RZ, 0x1, P0 ;  /* 0x0000000f005d7211 */ /* 0x000fe400000f0cff */
[----:B------:R-:W-:Y:S01]  /*1220*/  LOP3.LUT R0, R41, 0x70, RZ, 0xfc, !PT ;  /* 0x0000007029007812 */ /* 0x000fe200078efcff */
[----:B------:R-:W5:Y:S01]  /*1230*/  LDG.E.U16 R117, desc[UR14][R96.64+0x80] ;  /* 0x0000800e60757981 */ /* 0x000f62000c1e1500 */
[----:B------:R-:W-:-:S03]  /*1240*/  IMAD.WIDE.U32 R92, R88, 0x2, R92 ;  /* 0x00000002585c7825 */ /* 0x000fc600078e005c */
[----:B------:R2:W5:Y:S01]  /*1250*/  LDG.E.U16 R116, desc[UR14][R96.64+0xc0] ;  /* 0x0000c00e60747981 */ /* 0x000562000c1e1500 */
[----:B------:R-:W-:-:S03]  /*1260*/  IMAD.SHL.U32 R90, R0, 0x80, RZ ;  /* 0x00000080005a7824 */ /* 0x000fc600078e00ff */
[----:B------:R-:W5:Y:S01]  /*1270*/  LDG.E.U16 R139, desc[UR14][R100.64] ;  /* 0x0000000e648b7981 */ /* 0x000f62000c1e1500 */
[----:B------:R-:W-:-:S03]  /*1280*/  IMAD.SHL.U32 R104, R2, 0x80, RZ ;  /* 0x0000008002687824 */ /* 0x000fc600078e00ff */
        /* <DEDUP_REMOVED lines=11> */
[----:B------:R-:W-:Y:S01]  /*1340*/  LEA.HI.X R101, R104, R15, RZ, 0x1, P2 ;  /* 0x0000000f68657211 */ /* 0x000fe200010f0cff */
[----:B------:R-:W-:Y:S01]  /*1350*/  IMAD.WIDE.U32 R102, R88, 0x2, R102 ;  /* 0x0000000258667825 */ /* 0x000fe200078e0066 */
[----:B--2---:R-:W-:-:S03]  /*1360*/  LEA R92, P0, R160, R14, 0x8 ;  /* 0x0000000ea05c7211 */ /* 0x004fc600078040ff */
[----:B------:R-:W-:Y:S01]  /*1370*/  IMAD.WIDE.U32 R100, R88, 0x2, R100 ;  /* 0x0000000258647825 */ /* 0x000fe200078e0064 */
[----:B------:R2:W5:Y:S01]  /*1380*/  LDG.E.U16 R123, desc[UR14][R102.64] ;  /* 0x0000000e667b7981 */ /* 0x000562000c1e1500 */
[----:B------:R-:W-:Y:S02]  /*1390*/  LEA.HI.X R93, R90, R15, RZ, 0x1, P0 ;  /* 0x0000000f5a5d7211 */ /* 0x000fe400000f0cff */
[C---:B------:R-:W-:Y:S01]  /*13a0*/  IMAD.WIDE.U32 R96, R88.reuse, 0x2, R96 ;  /* 0x0000000258607825 */ /* 0x040fe200078e0060 */
[----:B------:R2:W5:Y:S03]  /*13b0*/  LDG.E.U16 R122, desc[UR14][R102.64+0x40] ;  /* 0x0000400e667a7981 */ /* 0x000566000c1e1500 */
[----:B------:R-:W-:Y:S01]  /*13c0*/  IMAD.WIDE.U32 R92, R88, 0x2, R92 ;  /* 0x00000002585c7825 */ /* 0x000fe200078e005c */
[----:B------:R2:W5:Y:S01]  /*13d0*/  LDG.E.U16 R121, desc[UR14][R102.64+0x80] ;  /* 0x0000800e66797981 */ /* 0x000562000c1e1500 */
[----:B-1----:R-:W-:-:S03]  /*13e0*/  R2UR UR13, R5 ;  /* 0x00000000050d72ca */ /* 0x002fc600000e0000 */
[----:B------:R2:W5:Y:S04]  /*13f0*/  LDG.E.U16 R120, desc[UR14][R102.64+0xc0] ;  /* 0x0000c00e66787981 */ /* 0x000568000c1e1500 */
[----:B------:R2:W5:Y:S04]  /*1400*/  LDG.E.U16 R111, desc[UR14][R100.64] ;  /* 0x0000000e646f7981 */ /* 0x000568000c1e1500 */
[----:B------:R2:W5:Y:S04]  /*1410*/  LDG.E.U16 R110, desc[UR14][R100.64+0x40] ;  /* 0x0000400e646e7981 */ /* 0x000568000c1e1500 */
[----:B------:R2:W5:Y:S04]  /*1420*/  LDG.E.U16 R109, desc[UR14][R100.64+0x80] ;  /* 0x0000800e646d7981 */ /* 0x000568000c1e1500 */
[----:B------:R2:W5:Y:S01]  /*1430*/  LDG.E.U16 R108, desc[UR14][R100.64+0xc0] ;  /* 0x0000c00e646c7981 */ /* 0x000562000c1e1500 */
[----:B------:R-:W-:-:S03]  /*1440*/  IMAD R164, R88, 0x2, R89 ;  /* 0x0000000258a47824 */ /* 0x000fc600078e0259 */
[----:B------:R2:W5:Y:S01]  /*1450*/  LDG.E.U16 R107, desc[UR14][R96.64] ;  /* 0x0000000e606b7981 */ /* 0x000562000c1e1500 */
[----:B------:R-:W-:-:S03]  /*1460*/  LOP3.LUT R90, R41, 0x78, RZ, 0xfc, !PT ;  /* 0x00000078295a7812 */ /* 0x000fc600078efcff */
[----:B------:R2:W5:Y:S04]  /*1470*/  LDG.E.U16 R106, desc[UR14][R96.64+0x40] ;  /* 0x0000400e606a7981 */ /* 0x000568000c1e1500 */
[----:B------:R2:W5:Y:S04]  /*1480*/  LDG.E.U16 R105, desc[UR14][R96.64+0x80] ;  /* 0x0000800e60697981 */ /* 0x000568000c1e1500 */
[----:B------:R2:W5:Y:S04]  /*1490*/  LDG.E.U16 R104, desc[UR14][R96.64+0xc0] ;  /* 0x0000c00e60687981 */ /* 0x000568000c1e1500 */
[----:B------:R2:W5:Y:S04]  /*14a0*/  LDG.E.U16 R103, desc[UR14][R92.64] ;  /* 0x0000000e5c677981 */ /* 0x000568000c1e1500 */
[----:B------:R2:W5:Y:S04]  /*14b0*/  LDG.E.U16 R102, desc[UR14][R92.64+0x40] ;  /* 0x0000400e5c667981 */ /* 0x000568000c1e1500 */
[----:B------:R2:W5:Y:S04]  /*14c0*/  LDG.E.U16 R101, desc[UR14][R92.64+0x80] ;  /* 0x0000800e5c657981 */ /* 0x000568000c1e1500 */
[----:B------:R2:W5:Y:S01]  /*14d0*/  LDG.E.U16 R100, desc[UR14][R92.64+0xc0] ;  /* 0x0000c00e5c647981 */ /* 0x000562000c1e1500 */
[----:B------:R-:W-:Y:S05]  /*14e0*/  @P1 BRA `(.L_x_5) ;  /* 0x0000000000181947 */ /* 0x000fea0003800000 */
[----:B------:R-:W-:Y:S01]  /*14f0*/  ELECT P0, URZ, PT ;  /* 0x0000000000ff782f */ /* 0x000fe20003800000 */
[----:B------:R-:W-:Y:S01]  /*1500*/  IMAD.MOV.U32 R5, RZ, RZ, 0x1 ;  /* 0x00000001ff057424 */ /* 0x000fe200078e00ff */
[----:B------:R-:W-:Y:S01]  /*1510*/  UMOV UR4, 0x40 ;  /* 0x0000004000047882 */ /* 0x000fe20000000000 */
[----:B------:R-:W-:Y:S01]  /*1520*/  UVIRTCOUNT.DEALLOC.SMPOOL 0x80 ;  /* 0x000000800000784c */ /* 0x000fe20000000000 */
[----:B------:R-:W-:-:S09]  /*1530*/  ULEA UR4, UR11, UR4, 0x18 ;  /* 0x000000040b047291 */ /* 0x000fd2000f8ec0ff */
[----:B------:R1:W-:Y:S03]  /*1540*/  @P0 STS.U8 [UR4], R5 ;  /* 0x00000005ff000988 */ /* 0x0003e60008000004 */
.L_x_5:
[----:B------:R-:W-:Y:S01]  /*1550*/  SHF.R.U32.HI R89, RZ, 0x1, R87 ;  /* 0x00000001ff597819 */ /* 0x000fe20000011657 */
[----:B--2---:R-:W-:Y:S01]  /*1560*/  IMAD.SHL.U32 R96, R90, 0x80, RZ ;  /* 0x000000805a607824 */ /* 0x004fe200078e00ff */
[----:B------:R-:W-:Y:S02]  /*1570*/  LOP3.LUT R41, R41, 0x7c, RZ, 0xfc, !PT ;  /* 0x0000007c29297812 */ /* 0x000fe400078efcff */
[----:B-1----:R-:W-:Y:S02]  /*1580*/  LOP3.LUT R5, R164, R89, RZ, 0x3c, !PT ;  /* 0x00000059a4057212 */ /* 0x002fe400078e3cff */
[----:B------:R-:W-:-:S03]  /*1590*/  LEA R92, P0, R90, R14, 0x8 ;  /* 0x0000000e5a5c7211 */ /* 0x000fc600078040ff */
[----:B-----5:R-:W-:Y:S01]  /*15a0*/  STS.U16 [R5+UR12+0x200], R59 ;  /* 0x0002003b05007988 */ /* 0x020fe2000800040c */
[----:B------:R-:W-:-:S03]  /*15b0*/  LEA.HI.X R93, R96, R15, RZ, 0x1, P0 ;  /* 0x0000000f605d7211 */ /* 0x000fc600000f0cff */
[----:B------:R1:W-:Y:S01]  /*15c0*/  STS.U16 [R5+UR12+0x400], R58 ;  /* 0x0004003a05007988 */ /* 0x0003e2000800040c */
[C---:B------:R-:W-:Y:S01]  /*15d0*/  IMAD.SHL.U32 R164, R41.reuse, 0x80, RZ ;  /* 0x0000008029a47824 */ /* 0x040fe200078e00ff */
[----:B------:R-:W-:Y:S01]  /*15e0*/  LEA R14, P0, R41, R14, 0x8 ;  /* 0x0000000e290e7211 */ /* 0x000fe200078040ff */
[----:B------:R-:W-:Y:S01]  /*15f0*/  IMAD.WIDE.U32 R92, R88, 0x2, R92 ;  /* 0x00000002585c7825 */ /* 0x000fe200078e005c */
[----:B------:R2:W-:Y:S04]  /*1600*/  STS.U16 [R5+UR12], R99 ;  /* 0x0000006305007988 */ /* 0x0005e8000800040c */
[----:B------:R3:W-:Y:S01]  /*1610*/  STS.U16 [R5+UR12+0x4000], R98 ;  /* 0x0040006205007988 */ /* 0x0007e2000800040c */
[----:B-1----:R-:W1:Y:S01]  /*1620*/  LDC.64 R58, c[0x0][0x388] ;  /* 0x0000e200ff3a7b82 */ /* 0x002e620000000a00 */
[----:B------:R-:W-:-:S02]  /*1630*/  LEA.HI.X R15, R164, R15, RZ, 0x1, P0 ;  /* 0x0000000fa40f7211 */ /* 0x000fc400000f0cff */
[----:B------:R-:W4:Y:S01]  /*1640*/  LDG.E.U16 R97, desc[UR14][R92.64+0x80] ;  /* 0x0000800e5c617981 */ /* 0x000f22000c1e1500 */
[----:B------:R-:W-:-:S03]  /*1650*/  IMAD.WIDE.U32 R14, R88, 0x2, R14 ;  /* 0x00000002580e7825 */ /* 0x000fc600078e000e */
[----:B--2---:R-:W2:Y:S04]  /*1660*/  LDG.E.U16 R99, desc[UR14][R92.64] ;  /* 0x0000000e5c637981 */ /* 0x004ea8000c1e1500 */
[----:B---3--:R-:W3:Y:S04]  /*1670*/  LDG.E.U16 R98, desc[UR14][R92.64+0x40] ;  /* 0x0000400e5c627981 */ /* 0x008ee8000c1e1500 */
[----:B------:R-:W2:Y:S04]  /*1680*/  LDG.E.U16 R96, desc[UR14][R92.64+0xc0] ;  /* 0x0000c00e5c607981 */ /* 0x000ea8000c1e1500 */
[----:B------:R0:W-:Y:S04]  /*1690*/  STS.U16 [R5+UR12+0x4040], R94 ;  /* 0x0040405e05007988 */ /* 0x0001e8000800040c */
[----:B------:R0:W-:Y:S04]  /*16a0*/  STS.U16 [R5+UR12+0x240], R95 ;  /* 0x0002405f05007988 */ /* 0x0001e8000800040c */
[----:B------:R0:W-:Y:S04]  /*16b0*/  STS.U16 [R5+UR12+0x4e40], R42 ;  /* 0x004e402a05007988 */ /* 0x0001e8000800040c */
[----:B0-----:R-:W2:Y:S04]  /*16c0*/  LDG.E.U16 R94, desc[UR14][R14.64+0x40] ;  /* 0x0000400e0e5e7981 */ /* 0x001ea8000c1e1500 */
[----:B------:R-:W2:Y:S01]  /*16d0*/  LDG.E.U16 R95, desc[UR14][R14.64] ;  /* 0x0000000e0e5f7981 */ /* 0x000ea2000c1e1500 */
[----:B------:R-:W-:-:S03]  /*16e0*/  IMAD.SHL.U32 R42, R87, 0x2, RZ ;  /* 0x00000002572a7824 */ /* 0x000fc600078e00ff */
[----:B------:R-:W2:Y:S04]  /*16f0*/  LDG.E.U16 R93, desc[UR14][R14.64+0x80] ;  /* 0x0000800e0e5d7981 */ /* 0x000ea8000c1e1500 */
[----:B------:R1:W2:Y:S04]  /*1700*/  LDG.E.U16 R92, desc[UR14][R14.64+0xc0] ;  /* 0x0000c00e0e5c7981 */ /* 0x0002a8000c1e1500 */
[----:B------:R0:W-:Y:S04]  /*1710*/  STS.U16 [R5+UR12+0x4600], R85 ;  /* 0x0046005505007988 */ /* 0x0001e8000800040c */
[----:B------:R0:W-:Y:S01]  /*1720*/  STS.U16 [R5+UR12+0x4e00], R43 ;  /* 0x004e002b05007988 */ /* 0x0001e2000800040c */
[----:B-1----:R-:W-:-:S03]  /*1730*/  LEA R14, P0, R87, R58, 0x2 ;  /* 0x0000003a570e7211 */ /* 0x002fc600078010ff */
[----:B------:R1:W-:Y:S01]  /*1740*/  STS.U16 [R5+UR12+0x1000], R44 ;  /* 0x0010002c05007988 */ /* 0x0003e2000800040c */
[-C--:B------:R-:W-:Y:S01]  /*1750*/  LEA.HI.X R15, R42, R59.reuse, RZ, 0x1, P0 ;  /* 0x0000003b2a0f7211 */ /* 0x080fe200000f0cff */
[C---:B0-----:R-:W-:Y:S01]  /*1760*/  IMAD.SHL.U32 R85, R41.reuse, 0x40, RZ ;  /* 0x0000004029557824 */ /* 0x041fe200078e00ff */
[----:B------:R-:W-:Y:S01]  /*1770*/  LEA R42, P0, R41, R58, 0x7 ;  /* 0x0000003a292a7211 */ /* 0x000fe200078038ff */
[----:B------:R0:W-:Y:S03]  /*1780*/  STS.U16 [R5+UR12+0x1c40], R38 ;  /* 0x001c402605007988 */ /* 0x0001e6000800040c */
[----:B------:R-:W-:Y:S01]  /*1790*/  LEA.HI.X R43, R85, R59, RZ, 0x1, P0 ;  /* 0x0000003b552b7211 */ /* 0x000fe200000f0cff */
[----:B------:R0:W-:Y:S01]  /*17a0*/  STS.U16 [R5+UR12+0x5c00], R39 ;  /* 0x005c002705007988 */ /* 0x0001e2000800040c */
[----:B-1----:R-:W-:-:S03]  /*17b0*/  IMAD.SHL.U32 R44, R35, 0x40, RZ ;  /* 0x00000040232c7824 */ /* 0x002fc600078e00ff */
[----:B------:R1:W-:Y:S01]  /*17c0*/  STS.U16 [R5+UR12+0x5c40], R40 ;  /* 0x005c402805007988 */ /* 0x0003e2000800040c */
[----:B0-----:R-:W-:-:S03]  /*17d0*/  LEA R38, P0, R35, R58, 0x7 ;  /* 0x0000003a23267211 */ /* 0x001fc600078038ff */
[----:B------:R0:W-:Y:S01]  /*17e0*/  STS.U16 [R5+UR12+0x5000], R46 ;  /* 0x0050002e05007988 */ /* 0x0001e2000800040c */
[----:B------:R-:W-:-:S03]  /*17f0*/  LEA.HI.X R39, R44, R59, RZ, 0x1, P0 ;  /* 0x0000003b2c277211 */ /* 0x000fc600000f0cff */
[----:B------:R0:W-:Y:S01]  /*1800*/  STS.U16 [R5+UR12+0x5a00], R36 ;  /* 0x005a002405007988 */ /* 0x0001e2000800040c */
[C---:B-1----:R-:W-:Y:S02]  /*1810*/  IMAD.SHL.U32 R40, R33.reuse, 0x40, RZ ;  /* 0x0000004021287824 */ /* 0x042fe400078e00ff */
[----:B------:R-:W-:Y:S01]  /*1820*/  IMAD.WIDE.U32 R14, R88, 0x2, R14 ;  /* 0x00000002580e7825 */ /* 0x000fe200078e000e */
[----:B------:R1:W-:Y:S03]  /*1830*/  STS.U16 [R5+UR12+0x1c00], R37 ;  /* 0x001c002505007988 */ /* 0x0003e6000800040c */
[C---:B0-----:R-:W-:Y:S01]  /*1840*/  IMAD.SHL.U32 R46, R34.reuse, 0x40, RZ ;  /* 0x00000040222e7824 */ /* 0x041fe200078e00ff */
[-C--:B------:R-:W-:Y:S01]  /*1850*/  LEA R34, P2, R34, R58.reuse, 0x7 ;  /* 0x0000003a22227211 */ /* 0x080fe200078438ff */
[----:B------:R0:W-:Y:S01]  /*1860*/  STS.U16 [R5+UR12+0x5840], R65 ;  /* 0x0058404105007988 */ /* 0x0001e2000800040c */
[----:B------:R-:W-:-:S02]  /*1870*/  LEA R36, P0, R33, R58, 0x7 ;  /* 0x0000003a21247211 */ /* 0x000fc400078038ff */
[-C--:B------:R-:W-:Y:S01]  /*1880*/  LEA.HI.X R35, R46, R59.reuse, RZ, 0x1, P2 ;  /* 0x0000003b2e237211 */ /* 0x080fe200010f0cff */
[----:B------:R0:W-:Y:S01]  /*1890*/  STS.U16 [R5+UR12+0x1a40], R66 ;  /* 0x001a404205007988 */ /* 0x0001e2000800040c */
[----:B-1----:R-:W-:Y:S01]  /*18a0*/  LEA.HI.X R37, R40, R59, RZ, 0x1, P0 ;  /* 0x0000003b28257211 */ /* 0x002fe200000f0cff */
[----:B------:R-:W-:Y:S02]  /*18b0*/  IMAD.SHL.U32 R44, R32, 0x40, RZ ;  /* 0x00000040202c7824 */ /* 0x000fe400078e00ff */
[C---:B------:R-:W-:Y:S01]  /*18c0*/  IMAD.WIDE.U32 R38, R88.reuse, 0x2, R38 ;  /* 0x0000000258267825 */ /* 0x040fe200078e0026 */
[----:B------:R-:W-:Y:S04]  /*18d0*/  STS.U16 [R5+UR12+0x5440], R55 ;  /* 0x0054403705007988 */ /* 0x000fe8000800040c */
[----:B0-----:R-:W2:Y:S01]  /*18e0*/  LDG.E.U16 R65, desc[UR14][R14.64+0x40] ;  /* 0x0000400e0e417981 */ /* 0x001ea2000c1e1500 */
[----:B------:R-:W-:-:S03]  /*18f0*/  IMAD.WIDE.U32 R34, R88, 0x2, R34 ;  /* 0x0000000258227825 */ /* 0x000fc600078e0022 */
[----:B------:R0:W2:Y:S04]  /*1900*/  LDG.E.U16 R66, desc[UR14][R14.64] ;  /* 0x0000000e0e427981 */ /* 0x0000a8000c1e1500 */
[----:B------:R-:W-:Y:S04]  /*1910*/  STS.U16 [R5+UR12+0x1640], R56 ;  /* 0x0016403805007988 */ /* 0x000fe8000800040c */
[----:B------:R-:W-:Y:S01]  /*1920*/  STS.U16 [R5+UR12+0x1840], R63 ;  /* 0x0018403f05007988 */ /* 0x000fe2000800040c */
[----:B0-----:R-:W-:Y:S01]  /*1930*/  LEA R14, P2, R32, R58, 0x7 ;  /* 0x0000003a200e7211 */ /* 0x001fe200078438ff */
[----:B------:R-:W-:-:S02]  /*1940*/  IMAD.WIDE.U32 R32, R88, 0x2, R36 ;  /* 0x0000000258207825 */ /* 0x000fc400078e0024 */
[----:B------:R0:W-:Y:S01]  /*1950*/  STS.U16 [R5+UR12+0x5800], R64 ;  /* 0x0058004005007988 */ /* 0x0001e2000800040c */
[----:B------:R-:W-:Y:S01]  /*1960*/  LEA.HI.X R15, R44, R59, RZ, 0x1, P2 ;  /* 0x0000003b2c0f7211 */ /* 0x000fe200010f0cff */
[----:B------:R-:W-:Y:S02]  /*1970*/  IMAD.SHL.U32 R36, R31, 0x40, RZ ;  /* 0x000000401f247824 */ /* 0x000fe400078e00ff */
[----:B------:R-:W-:Y:S04]  /*1980*/  STS.U16 [R5+UR12+0x1600], R57 ;  /* 0x0016003905007988 */ /* 0x000fe8000800040c */
[----:B------:R1:W-:Y:S04]  /*1990*/  STS.U16 [R5+UR12+0x1800], R62 ;  /* 0x0018003e05007988 */ /* 0x0003e8000800040c */
[----:B0-----:R-:W2:Y:S04]  /*19a0*/  LDG.E.U16 R64, desc[UR14][R38.64] ;  /* 0x0000000e26407981 */ /* 0x001ea8000c1e1500 */
[----:B------:R0:W2:Y:S04]  /*19b0*/  LDG.E.U16 R63, desc[UR14][R38.64+0x40] ;  /* 0x0000400e263f7981 */ /* 0x0000a8000c1e1500 */
[----:B------:R-:W2:Y:S04]  /*19c0*/  LDG.E.U16 R56, desc[UR14][R32.64] ;  /* 0x0000000e20387981 */ /* 0x000ea8000c1e1500 */
[----:B------:R1:W2:Y:S01]  /*19d0*/  LDG.E.U16 R55, desc[UR14][R32.64+0x40] ;  /* 0x0000400e20377981 */ /* 0x0002a2000c1e1500 */
[----:B0-----:R-:W-:-:S03]  /*19e0*/  IMAD.SHL.U32 R38, R29, 0x40, RZ ;  /* 0x000000401d267824 */ /* 0x001fc600078e00ff */
[----:B-1----:R-:W2:Y:S01]  /*19f0*/  LDG.E.U16 R62, desc[UR14][R34.64] ;  /* 0x0000000e223e7981 */ /* 0x002ea2000c1e1500 */
[----:B------:R-:W-:-:S03]  /*1a00*/  IMAD.WIDE.U32 R14, R88, 0x2, R14 ;  /* 0x00000002580e7825 */ /* 0x000fc600078e000e */
[----:B------:R0:W2:Y:S01]  /*1a10*/  LDG.E.U16 R57, desc[UR14][R34.64+0x40] ;  /* 0x0000400e22397981 */ /* 0x0000a2000c1e1500 */
[----:B------:R-:W-:-:S03]  /*1a20*/  LEA R32, P0, R31, R58, 0x7 ;  /* 0x0000003a1f207211 */ /* 0x000fc600078038ff */
[----:B------:R1:W-:Y:S01]  /*1a30*/  STS.U16 [R5+UR12+0x1440], R53 ;  /* 0x0014403505007988 */ /* 0x0003e2000800040c */
[----:B------:R-:W-:-:S03]  /*1a40*/  LEA.HI.X R33, R36, R59, RZ, 0x1, P0 ;  /* 0x0000003b24217211 */ /* 0x000fc600000f0cff */
[----:B------:R1:W-:Y:S01]  /*1a50*/  STS.U16 [R5+UR12+0x5400], R54 ;  /* 0x0054003605007988 */ /* 0x0003e2000800040c */
[-C--:B0-----:R-:W-:Y:S01]  /*1a60*/  LEA R34, P2, R29, R58.reuse, 0x7 ;  /* 0x0000003a1d227211 */ /* 0x081fe200078438ff */
[C---:B------:R-:W-:Y:S01]  /*1a70*/  IMAD.SHL.U32 R36, R28.reuse, 0x40, RZ ;  /* 0x000000401c247824 */ /* 0x040fe200078e00ff */
[----:B------:R-:W-:Y:S01]  /*1a80*/  LEA R28, P0, R28, R58, 0x7 ;  /* 0x0000003a1c1c7211 */ /* 0x000fe200078038ff */
[----:B------:R-:W-:Y:S01]  /*1a90*/  STS.U16 [R5+UR12+0x1200], R49 ;  /* 0x0012003105007988 */ /* 0x000fe2000800040c */
[-C--:B------:R-:W-:Y:S01]  /*1aa0*/  LEA.HI.X R35, R38, R59.reuse, RZ, 0x1, P2 ;  /* 0x0000003b26237211 */ /* 0x080fe200010f0cff */
[----:B------:R-:W-:Y:S02]  /*1ab0*/  IMAD.SHL.U32 R40, R30, 0x40, RZ ;  /* 0x000000401e287824 */ /* 0x000fe400078e00ff */
[----:B-1----:R-:W2:Y:S01]  /*1ac0*/  LDG.E.U16 R53, desc[UR14][R14.64+0x40] ;  /* 0x0000400e0e357981 */ /* 0x002ea2000c1e1500 */
[----:B------:R-:W-:-:S03]  /*1ad0*/  LEA.HI.X R29, R36, R59, RZ, 0x1, P0 ;  /* 0x0000003b241d7211 */ /* 0x000fc600000f0cff */
[----:B------:R0:W2:Y:S01]  /*1ae0*/  LDG.E.U16 R54, desc[UR14][R14.64] ;  /* 0x0000000e0e367981 */ /* 0x0000a2000c1e1500 */
[----:B------:R-:W-:-:S03]  /*1af0*/  IMAD.WIDE.U32 R28, R88, 0x2, R28 ;  /* 0x00000002581c7825 */ /* 0x000fc600078e001c */
[----:B------:R1:W-:Y:S04]  /*1b00*/  STS.U16 [R5+UR12+0x5240], R50 ;  /* 0x0052403205007988 */ /* 0x0003e8000800040c */
[----:B------:R1:W-:Y:S01]  /*1b10*/  STS.U16 [R5+UR12+0x840], R83 ;  /* 0x0008405305007988 */ /* 0x0003e2000800040c */
[----:B0-----:R-:W-:Y:S01]  /*1b20*/  LEA R14, P2, R30, R58, 0x7 ;  /* 0x0000003a1e0e7211 */ /* 0x001fe200078438ff */
[----:B------:R-:W-:Y:S02]  /*1b30*/  IMAD.WIDE.U32 R30, R88, 0x2, R34 ;  /* 0x00000002581e7825 */ /* 0x000fe400078e0022 */
[----:B------:R0:W-:Y:S02]  /*1b40*/  STS.U16 [R5+UR12+0x5040], R47 ;  /* 0x0050402f05007988 */ /* 0x0001e4000800040c */
[----:B------:R-:W-:-:S02]  /*1b50*/  IMAD.SHL.U32 R34, R27, 0x40, RZ ;  /* 0x000000401b227824 */ /* 0x000fc400078e00ff */
[----:B-1----:R-:W2:Y:S01]  /*1b60*/  LDG.E.U16 R50, desc[UR14][R30.64] ;  /* 0x0000000e1e327981 */ /* 0x002ea2000c1e1500 */
[----:B------:R-:W-:-:S03]  /*1b70*/  LEA.HI.X R15, R40, R59, RZ, 0x1, P2 ;  /* 0x0000003b280f7211 */ /* 0x000fc600010f0cff */
[----:B------:R1:W2:Y:S01]  /*1b80*/  LDG.E.U16 R49, desc[UR14][R30.64+0x40] ;  /* 0x0000400e1e317981 */ /* 0x0002a2000c1e1500 */
[----:B------:R-:W-:-:S03]  /*1b90*/  IMAD.SHL.U32 R83, R25, 0x40, RZ ;  /* 0x0000004019537824 */ /* 0x000fc600078e00ff */
[----:B------:R1:W-:Y:S04]  /*1ba0*/  STS.U16 [R5+UR12+0x1240], R48 ;  /* 0x0012403005007988 */ /* 0x0003e8000800040c */
[----:B0-----:R-:W2:Y:S01]  /*1bb0*/  LDG.E.U16 R47, desc[UR14][R28.64+0x40] ;  /* 0x0000400e1c2f7981 */ /* 0x001ea2000c1e1500 */
[----:B-1----:R-:W-:Y:S01]  /*1bc0*/  LEA R30, P0, R27, R58, 0x7 ;  /* 0x0000003a1b1e7211 */ /* 0x002fe200078038ff */
[----:B------:R-:W-:Y:S02]  /*1bd0*/  IMAD.WIDE.U32 R14, R88, 0x2, R14 ;  /* 0x00000002580e7825 */ /* 0x000fe400078e000e */
[----:B------:R0:W-:Y:S01]  /*1be0*/  STS.U16 [R5+UR12+0x800], R84 ;  /* 0x0008005405007988 */ /* 0x0001e2000800040c */
[----:B------:R-:W-:-:S03]  /*1bf0*/  LEA.HI.X R31, R34, R59, RZ, 0x1, P0 ;  /* 0x0000003b221f7211 */ /* 0x000fc600000f0cff */
[----:B------:R1:W2:Y:S04]  /*1c00*/  LDG.E.U16 R48, desc[UR14][R28.64] ;  /* 0x0000000e1c307981 */ /* 0x0002a8000c1e1500 */
[----:B------:R1:W-:Y:S01]  /*1c10*/  STS.U16 [R5+UR12+0x4800], R82 ;  /* 0x0048005205007988 */ /* 0x0003e2000800040c */
[C---:B0-----:R-:W-:Y:S01]  /*1c20*/  IMAD.SHL.U32 R84, R26.reuse, 0x40, RZ ;  /* 0x000000401a547824 */ /* 0x041fe200078e00ff */
[-C--:B------:R-:W-:Y:S02]  /*1c30*/  LEA R26, P2, R26, R58.reuse, 0x7 ;  /* 0x0000003a1a1a7211 */ /* 0x080fe400078438ff */
[----:B------:R0:W-:Y:S01]  /*1c40*/  STS.U16 [R5+UR12+0x1040], R45 ;  /* 0x0010402d05007988 */ /* 0x0001e2000800040c */
[----:B-1----:R-:W-:-:S03]  /*1c50*/  LEA R28, P0, R25, R58, 0x7 ;  /* 0x0000003a191c7211 */ /* 0x002fc600078038ff */
[----:B------:R-:W2:Y:S01]  /*1c60*/  LDG.E.U16 R46, desc[UR14][R14.64] ;  /* 0x0000000e0e2e7981 */ /* 0x000ea2000c1e1500 */
[-C--:B------:R-:W-:Y:S01]  /*1c70*/  LEA.HI.X R29, R83, R59.reuse, RZ, 0x1, P0 ;  /* 0x0000003b531d7211 */ /* 0x080fe200000f0cff */
[----:B------:R-:W-:Y:S01]  /*1c80*/  IMAD.SHL.U32 R82, R24, 0x40, RZ ;  /* 0x0000004018527824 */ /* 0x000fe200078e00ff */
[----:B------:R-:W-:Y:S01]  /*1c90*/  LEA.HI.X R27, R84, R59, RZ, 0x1, P2 ;  /* 0x0000003b541b7211 */ /* 0x000fe200010f0cff */
[----:B------:R1:W-:Y:S04]  /*1ca0*/  STS.U16 [R5+UR12+0x4840], R81 ;  /* 0x0048405105007988 */ /* 0x0003e8000800040c */
[----:B0-----:R0:W2:Y:S04]  /*1cb0*/  LDG.E.U16 R45, desc[UR14][R14.64+0x40] ;  /* 0x0000400e0e2d7981 */ /* 0x0010a8000c1e1500 */
[----:B------:R1:W-:Y:S04]  /*1cc0*/  STS.U16 [R5+UR12+0xa40], R80 ;  /* 0x000a405005007988 */ /* 0x0003e8000800040c */
[----:B------:R1:W-:Y:S01]  /*1cd0*/  STS.U16 [R5+UR12+0xa00], R79 ;  /* 0x000a004f05007988 */ /* 0x0003e2000800040c */
[----:B0-----:R-:W-:Y:S01]  /*1ce0*/  LEA R14, P2, R24, R58, 0x7 ;  /* 0x0000003a180e7211 */ /* 0x001fe200078438ff */
[----:B------:R-:W-:-:S02]  /*1cf0*/  IMAD.WIDE.U32 R24, R88, 0x2, R28 ;  /* 0x0000000258187825 */ /* 0x000fc400078e001c */
[----:B------:R0:W-:Y:S01]  /*1d00*/  STS.U16 [R5+UR12+0x4a40], R78 ;  /* 0x004a404e05007988 */ /* 0x0001e2000800040c */
[----:B------:R-:W-:Y:S01]  /*1d10*/  LEA.HI.X R15, R82, R59, RZ, 0x1, P2 ;  /* 0x0000003b520f7211 */ /* 0x000fe200010f0cff */
[----:B-1----:R-:W-:Y:S02]  /*1d20*/  IMAD.SHL.U32 R81, R23, 0x40, RZ ;  /* 0x0000004017517824 */ /* 0x002fe400078e00ff */
[----:B------:R-:W2:Y:S01]  /*1d30*/  LDG.E.U16 R40, desc[UR14][R24.64] ;  /* 0x0000000e18287981 */ /* 0x000ea2000c1e1500 */
[----:B------:R-:W-:-:S03]  /*1d40*/  IMAD.SHL.U32 R80, R22, 0x40, RZ ;  /* 0x0000004016507824 */ /* 0x000fc600078e00ff */
[----:B------:R1:W2:Y:S01]  /*1d50*/  LDG.E.U16 R39, desc[UR14][R24.64+0x40] ;  /* 0x0000400e18277981 */ /* 0x0002a2000c1e1500 */
[----:B------:R-:W-:Y:S01]  /*1d60*/  IMAD.WIDE.U32 R14, R88, 0x2, R14 ;  /* 0x00000002580e7825 */ /* 0x000fe200078e000e */
[-C--:B------:R-:W-:Y:S02]  /*1d70*/  LEA R22, P2, R22, R58.reuse, 0x7 ;  /* 0x0000003a16167211 */ /* 0x080fe400078438ff */
[----:B------:R-:W-:Y:S01]  /*1d80*/  STS.U16 [R5+UR12+0x5200], R51 ;  /* 0x0052003305007988 */ /* 0x000fe2000800040c */
[----:B------:R-:W-:Y:S02]  /*1d90*/  IMAD.SHL.U32 R79, R20, 0x40, RZ ;  /* 0x00000040144f7824 */ /* 0x000fe400078e00ff */
[----:B0-----:R-:W-:Y:S01]  /*1da0*/  IMAD.SHL.U32 R78, R21, 0x40, RZ ;  /* 0x00000040154e7824 */ /* 0x001fe200078e00ff */
[----:B------:R-:W2:Y:S01]  /*1db0*/  LDG.E.U16 R38, desc[UR14][R14.64] ;  /* 0x0000000e0e267981 */ /* 0x000ea2000c1e1500 */
[----:B-1----:R-:W-:-:S03]  /*1dc0*/  LEA R24, P0, R23, R58, 0x7 ;  /* 0x0000003a17187211 */ /* 0x002fc600078038ff */
[----:B------:R0:W2:Y:S01]  /*1dd0*/  LDG.E.U16 R37, desc[UR14][R14.64+0x40] ;  /* 0x0000400e0e257981 */ /* 0x0000a2000c1e1500 */
[-C--:B------:R-:W-:Y:S02]  /*1de0*/  LEA.HI.X R25, R81, R59.reuse, RZ, 0x1, P0 ;  /* 0x0000003b51197211 */ /* 0x080fe400000f0cff */
[-C--:B------:R-:W-:Y:S01]  /*1df0*/  LEA R20, P0, R20, R58.reuse, 0x7 ;  /* 0x0000003a14147211 */ /* 0x080fe200078038ff */
[----:B------:R1:W-:Y:S01]  /*1e00*/  STS.U16 [R5+UR12+0x1400], R52 ;  /* 0x0014003405007988 */ /* 0x0003e2000800040c */
[-C--:B------:R-:W-:Y:S01]  /*1e10*/  LEA.HI.X R23, R80, R59.reuse, RZ, 0x1, P2 ;  /* 0x0000003b50177211 */ /* 0x080fe200010f0cff */
[C---:B------:R-:W-:Y:S02]  /*1e20*/  IMAD.WIDE.U32 R32, R88.reuse, 0x2, R32 ;  /* 0x0000000258207825 */ /* 0x040fe400078e0020 */
[----:B------:R1:W-:Y:S01]  /*1e30*/  STS.U16 [R5+UR12+0xc00], R76 ;  /* 0x000c004c05007988 */ /* 0x0003e2000800040c */
[----:B0-----:R-:W-:Y:S02]  /*1e40*/  LEA R14, P2, R21, R58, 0x7 ;  /* 0x0000003a150e7211 */ /* 0x001fe400078438ff */
[-C--:B------:R-:W-:Y:S01]  /*1e50*/  LEA.HI.X R21, R79, R59.reuse, RZ, 0x1, P0 ;  /* 0x0000003b4f157211 */ /* 0x080fe200000f0cff */
[----:B------:R-:W-:Y:S01]  /*1e60*/  IMAD.WIDE.U32 R22, R88, 0x2, R22 ;  /* 0x0000000258167825 */ /* 0x000fe200078e0016 */
[----:B------:R-:W-:Y:S01]  /*1e70*/  LEA.HI.X R15, R78, R59, RZ, 0x1, P2 ;  /* 0x0000003b4e0f7211 */ /* 0x000fe200010f0cff */
[----:B-1----:R-:W2:Y:S02]  /*1e80*/  LDG.E.U16 R52, desc[UR14][R32.64] ;  /* 0x0000000e20347981 */ /* 0x002ea4000c1e1500 */
[----:B------:R-:W-:-:S02]  /*1e90*/  IMAD.WIDE.U32 R42, R88, 0x2, R42 ;  /* 0x00000002582a7825 */ /* 0x000fc400078e002a */
[----:B------:R-:W2:Y:S02]  /*1ea0*/  LDG.E.U16 R51, desc[UR14][R32.64+0x40] ;  /* 0x0000400e20337981 */ /* 0x000ea4000c1e1500 */
[C---:B------:R-:W-:Y:S02]  /*1eb0*/  IMAD.WIDE.U32 R30, R88.reuse, 0x2, R30 ;  /* 0x00000002581e7825 */ /* 0x040fe400078e001e */
[----:B------:R0:W-:Y:S02]  /*1ec0*/  STS.U16 [R5+UR12+0x4640], R91 ;  /* 0x0046405b05007988 */ /* 0x0001e4000800040c */
[C---:B------:R-:W-:Y:S02]  /*1ed0*/  IMAD.WIDE.U32 R20, R88.reuse, 0x2, R20 ;  /* 0x0000000258147825 */ /* 0x040fe400078e0014 */
[----:B------:R1:W-:Y:S02]  /*1ee0*/  STS.U16 [R5+UR12+0x1a00], R67 ;  /* 0x001a004305007988 */ /* 0x0003e4000800040c */
[----:B------:R-:W-:-:S02]  /*1ef0*/  IMAD.WIDE.U32 R14, R88, 0x2, R14 ;  /* 0x00000002580e7825 */ /* 0x000fc400078e000e */
[----:B------:R-:W2:Y:S02]  /*1f00*/  LDG.E.U16 R34, desc[UR14][R22.64] ;  /* 0x0000000e16227981 */ /* 0x000ea4000c1e1500 */
[C---:B------:R-:W-:Y:S02]  /*1f10*/  IMAD.SHL.U32 R76, R18.reuse, 0x40, RZ ;  /* 0x00000040124c7824 */ /* 0x040fe400078e00ff */
[----:B------:R4:W2:Y:S04]  /*1f20*/  LDG.E.U16 R33, desc[UR14][R22.64+0x40] ;  /* 0x0000400e16217981 */ /* 0x0008a8000c1e1500 */
[----:B0-----:R-:W2:Y:S04]  /*1f30*/  LDG.E.U16 R91, desc[UR14][R42.64] ;  /* 0x0000000e2a5b7981 */ /* 0x001ea8000c1e1500 */
[----:B-1----:R-:W2:Y:S01]  /*1f40*/  LDG.E.U16 R67, desc[UR14][R42.64+0x40] ;  /* 0x0000400e2a437981 */ /* 0x002ea2000c1e1500 */
[----:B----4-:R-:W-:-:S03]  /*1f50*/  LEA R22, P2, R18, R58, 0x7 ;  /* 0x0000003a12167211 */ /* 0x010fc600078438ff */
[----:B------:R0:W-:Y:S04]  /*1f60*/  STS.U16 [R5+UR12+0x4a00], R77 ;  /* 0x004a004d05007988 */ /* 0x0001e8000800040c */
[----:B------:R-:W4:Y:S01]  /*1f70*/  LDG.E.U16 R44, desc[UR14][R30.64] ;  /* 0x0000000e1e2c7981 */ /* 0x000f22000c1e1500 */
[----:B------:R-:W-:-:S03]  /*1f80*/  LEA.HI.X R23, R76, R59, RZ, 0x1, P2 ;  /* 0x0000003b4c177211 */ /* 0x000fc600010f0cff */
[----:B------:R-:W2:Y:S01]  /*1f90*/  LDG.E.U16 R43, desc[UR14][R30.64+0x40] ;  /* 0x0000400e1e2b7981 */ /* 0x000ea2000c1e1500 */
[----:B0-----:R-:W-:-:S03]  /*1fa0*/  IMAD.SHL.U32 R77, R19, 0x40, RZ ;  /* 0x00000040134d7824 */ /* 0x001fc600078e00ff */
[----:B------:R-:W2:Y:S04]  /*1fb0*/  LDG.E.U16 R32, desc[UR14][R20.64] ;  /* 0x0000000e14207981 */ /* 0x000ea8000c1e1500 */
[----:B------:R0:W-:Y:S04]  /*1fc0*/  STS.U16 [R5+UR12+0x4c00], R74 ;  /* 0x004c004a05007988 */ /* 0x0001e8000800040c */
[----:B------:R1:W2:Y:S04]  /*1fd0*/  LDG.E.U16 R31, desc[UR14][R20.64+0x40] ;  /* 0x0000400e141f7981 */ /* 0x0002a8000c1e1500 */
[----:B------:R-:W2:Y:S01]  /*1fe0*/  LDG.E.U16 R30, desc[UR14][R14.64] ;  /* 0x0000000e0e1e7981 */ /* 0x000ea2000c1e1500 */
[----:B0-----:R-:W-:-:S03]  /*1ff0*/  IMAD.SHL.U32 R74, R17, 0x40, RZ ;  /* 0x00000040114a7824 */ /* 0x001fc600078e00ff */
[----:B------:R0:W2:Y:S01]  /*2000*/  LDG.E.U16 R29, desc[UR14][R14.64+0x40] ;  /* 0x0000400e0e1d7981 */ /* 0x0000a2000c1e1500 */
[-C--:B-1----:R-:W-:Y:S01]  /*2010*/  LEA R20, P0, R19, R58.reuse, 0x7 ;  /* 0x0000003a13147211 */ /* 0x082fe200078038ff */
[C---:B------:R-:W-:Y:S02]  /*2020*/  IMAD.WIDE.U32 R26, R88.reuse, 0x2, R26 ;  /* 0x00000002581a7825 */ /* 0x040fe400078e001a */
[----:B------:R1:W-:Y:S01]  /*2030*/  STS.U16 [R5+UR12+0xc40], R75 ;  /* 0x000c404b05007988 */ /* 0x0003e2000800040c */
[-C--:B------:R-:W-:Y:S01]  /*2040*/  LEA.HI.X R21, R77, R59.reuse, RZ, 0x1, P0 ;  /* 0x0000003b4d157211 */ /* 0x080fe200000f0cff */
[----:B------:R-:W-:Y:S02]  /*2050*/  IMAD.WIDE.U32 R24, R88, 0x2, R24 ;  /* 0x0000000258187825 */ /* 0x000fe400078e0018 */
[----:B------:R3:W-:Y:S01]  /*2060*/  STS.U16 [R5+UR12+0x4c40], R73 ;  /* 0x004c404905007988 */ /* 0x0007e2000800040c */
[-C--:B0-----:R-:W-:Y:S02]  /*2070*/  LEA R14, P2, R17, R58.reuse, 0x7 ;  /* 0x0000003a110e7211 */ /* 0x081fe400078438ff */
[C---:B------:R-:W-:Y:S01]  /*2080*/  LEA R18, P0, R16.reuse, R58, 0x7 ;  /* 0x0000003a10127211 */ /* 0x040fe200078038ff */
[----:B------:R-:W2:Y:S01]  /*2090*/  LDG.E.U16 R42, desc[UR14][R26.64] ;  /* 0x0000000e1a2a7981 */ /* 0x000ea2000c1e1500 */
[----:B-1----:R-:W-:Y:S01]  /*20a0*/  IMAD.SHL.U32 R75, R16, 0x40, RZ ;  /* 0x00000040104b7824 */ /* 0x002fe200078e00ff */
[-C--:B------:R-:W-:Y:S01]  /*20b0*/  LEA.HI.X R15, R74, R59.reuse, RZ, 0x1, P2 ;  /* 0x0000003b4a0f7211 */ /* 0x080fe200010f0cff */
[C---:B------:R-:W-:Y:S01]  /*20c0*/  IMAD.WIDE.U32 R16, R88.reuse, 0x2, R22 ;  /* 0x0000000258107825 */ /* 0x040fe200078e0016 */
[----:B------:R-:W2:Y:S02]  /*20d0*/  LDG.E.U16 R41, desc[UR14][R26.64+0x40] ;  /* 0x0000400e1a297981 */ /* 0x000ea4000c1e1500 */
[----:B------:R-:W-:Y:S01]  /*20e0*/  LEA.HI.X R19, R75, R59, RZ, 0x1, P0 ;  /* 0x0000003b4b137211 */ /* 0x000fe200000f0cff */
[C---:B------:R-:W-:Y:S01]  /*20f0*/  IMAD.WIDE.U32 R20, R88.reuse, 0x2, R20 ;  /* 0x0000000258147825 */ /* 0x040fe200078e0014 */
[----:B------:R-:W2:Y:S03]  /*2100*/  LDG.E.U16 R36, desc[UR14][R24.64] ;  /* 0x0000000e18247981 */ /* 0x000ea6000c1e1500 */
[----:B------:R-:W-:Y:S01]  /*2110*/  IMAD.WIDE.U32 R14, R88, 0x2, R14 ;  /* 0x00000002580e7825 */ /* 0x000fe200078e000e */
[----:B------:R-:W2:Y:S03]  /*2120*/  LDG.E.U16 R35, desc[UR14][R24.64+0x40] ;  /* 0x0000400e18237981 */ /* 0x000ea6000c1e1500 */
[----:B---3--:R-:W-:Y:S01]  /*2130*/  IMAD.SHL.U32 R73, R13, 0x40, RZ ;  /* 0x000000400d497824 */ /* 0x008fe200078e00ff */
[----:B------:R-:W3:Y:S04]  /*2140*/  LDG.E.U16 R26, desc[UR14][R16.64] ;  /* 0x0000000e101a7981 */ /* 0x000ee8000c1e1500 */
[----:B------:R0:W-:Y:S04]  /*2150*/  STS.U16 [R5+UR12+0xe40], R72 ;  /* 0x000e404805007988 */ /* 0x0001e8000800040c */
[----:B------:R1:W2:Y:S04]  /*2160*/  LDG.E.U16 R25, desc[UR14][R16.64+0x40] ;  /* 0x0000400e10197981 */ /* 0x0002a8000c1e1500 */
[----:B------:R-:W2:Y:S01]  /*2170*/  LDG.E.U16 R28, desc[UR14][R20.64] ;  /* 0x0000000e141c7981 */ /* 0x000ea2000c1e1500 */
[----:B0-----:R-:W-:-:S03]  /*2180*/  IMAD.SHL.U32 R72, R11, 0x40, RZ ;  /* 0x000000400b487824 */ /* 0x001fc600078e00ff */
[----:B------:R-:W2:Y:S01]  /*2190*/  LDG.E.U16 R27, desc[UR14][R20.64+0x40] ;  /* 0x0000400e141b7981 */ /* 0x000ea2000c1e1500 */
[----:B-1----:R-:W-:-:S03]  /*21a0*/  LEA R16, P0, R13, R58, 0x7 ;  /* 0x0000003a0d107211 */ /* 0x002fc600078038ff */
[----:B------:R0:W-:Y:S01]  /*21b0*/  STS.U16 [R5+UR12+0xe00], R71 ;  /* 0x000e004705007988 */ /* 0x0001e2000800040c */
[----:B------:R-:W-:-:S03]  /*21c0*/  LEA.HI.X R17, R73, R59, RZ, 0x1, P0 ;  /* 0x0000003b49117211 */ /* 0x000fc600000f0cff */
[----:B------:R-:W2:Y:S04]  /*21d0*/  LDG.E.U16 R22, desc[UR14][R14.64] ;  /* 0x0000000e0e167981 */ /* 0x000ea8000c1e1500 */
[----:B------:R1:W2:Y:S01]  /*21e0*/  LDG.E.U16 R21, desc[UR14][R14.64+0x40] ;  /* 0x0000400e0e157981 */ /* 0x0002a2000c1e1500 */
[C---:B0-----:R-:W-:Y:S01]  /*21f0*/  IMAD.SHL.U32 R71, R12.reuse, 0x40, RZ ;  /* 0x000000400c477824 */ /* 0x041fe200078e00ff */
[-C--:B------:R-:W-:Y:S02]  /*2200*/  LEA R12, P2, R12, R58.reuse, 0x7 ;  /* 0x0000003a0c0c7211 */ /* 0x080fe400078438ff */
[----:B------:R0:W-:Y:S04]  /*2210*/  STS.U16 [R5+UR12+0x4200], R70 ;  /* 0x0042004605007988 */ /* 0x0001e8000800040c */
[----:B------:R0:W-:Y:S01]  /*2220*/  STS.U16 [R5+UR12+0x4240], R69 ;  /* 0x0042404505007988 */ /* 0x0001e2000800040c */
[----:B-1----:R-:W-:-:S03]  /*2230*/  LEA R14, P0, R11, R58, 0x7 ;  /* 0x0000003a0b0e7211 */ /* 0x002fc600078038ff */
[----:B------:R1:W-:Y:S01]  /*2240*/  STS.U16 [R5+UR12+0x5a40], R68 ;  /* 0x005a404405007988 */ /* 0x0003e2000800040c */
[C---:B0-----:R-:W-:Y:S01]  /*2250*/  IMAD.SHL.U32 R70, R10.reuse, 0x40, RZ ;  /* 0x000000400a467824 */ /* 0x041fe200078e00ff */
[----:B------:R-:W-:Y:S02]  /*2260*/  LEA R10, P3, R10, R58, 0x7 ;  /* 0x0000003a0a0a7211 */ /* 0x000fe400078638ff */
[----:B------:R0:W-:Y:S01]  /*2270*/  STS.U16 [R5+UR12+0x5640], R60 ;  /* 0x0056403c05007988 */ /* 0x0001e2000800040c */
[-C--:B------:R-:W-:Y:S02]  /*2280*/  LEA.HI.X R15, R72, R59.reuse, RZ, 0x1, P0 ;  /* 0x0000003b480f7211 */ /* 0x080fe400000f0cff */
[-C--:B------:R-:W-:Y:S01]  /*2290*/  LEA.HI.X R13, R71, R59.reuse, RZ, 0x1, P2 ;  /* 0x0000003b470d7211 */ /* 0x080fe200010f0cff */
[----:B------:R-:W-:Y:S01]  /*22a0*/  IMAD.WIDE.U32 R18, R88, 0x2, R18 ;  /* 0x0000000258127825 */ /* 0x000fe200078e0012 */
[----:B------:R-:W-:Y:S01]  /*22b0*/  LEA.HI.X R11, R70, R59, RZ, 0x1, P3 ;  /* 0x0000003b460b7211 */ /* 0x000fe200018f0cff */
[----:B------:R0:W-:Y:S02]  /*22c0*/  STS.U16 [R5+UR12+0x5600], R61 ;  /* 0x0056003d05007988 */ /* 0x0001e4000800040c */
[----:B------:R-:W-:-:S02]  /*22d0*/  IMAD.WIDE.U32 R16, R88, 0x2, R16 ;  /* 0x0000000258107825 */ /* 0x000fc400078e0010 */
[----:B------:R-:W2:Y:S02]  /*22e0*/  LDG.E.U16 R24, desc[UR14][R18.64] ;  /* 0x0000000e12187981 */ /* 0x000ea4000c1e1500 */
[C---:B------:R-:W-:Y:S02]  /*22f0*/  IMAD.WIDE.U32 R14, R88.reuse, 0x2, R14 ;  /* 0x00000002580e7825 */ /* 0x040fe400078e000e */
[----:B------:R-:W2:Y:S02]  /*2300*/  LDG.E.U16 R23, desc[UR14][R18.64+0x40] ;  /* 0x0000400e12177981 */ /* 0x000ea4000c1e1500 */
[C---:B------:R-:W-:Y:S02]  /*2310*/  IMAD.WIDE.U32 R12, R88.reuse, 0x2, R12 ;  /* 0x00000002580c7825 */ /* 0x040fe400078e000c */
[----:B------:R-:W2:Y:S02]  /*2320*/  LDG.E.U16 R20, desc[UR14][R16.64] ;  /* 0x0000000e10147981 */ /* 0x000ea4000c1e1500 */
[----:B------:R-:W-:-:S02]  /*2330*/  IMAD.WIDE.U32 R10, R88, 0x2, R10 ;  /* 0x00000002580a7825 */ /* 0x000fc400078e000a */
[----:B------:R0:W-:Y:S04]  /*2340*/  STS.U16 [R5+UR12+0x4440], R158 ;  /* 0x0044409e05007988 */ /* 0x0001e8000800040c */
[----:B------:R-:W2:Y:S01]  /*2350*/  LDG.E.U16 R19, desc[UR14][R16.64+0x40] ;  /* 0x0000400e10137981 */ /* 0x000ea2000c1e1500 */
[----:B------:R-:W-:-:S03]  /*2360*/  IMAD.SHL.U32 R69, R9, 0x40, RZ ;  /* 0x0000004009457824 */ /* 0x000fc600078e00ff */
[----:B------:R-:W2:Y:S01]  /*2370*/  LDG.E.U16 R18, desc[UR14][R14.64] ;  /* 0x0000000e0e127981 */ /* 0x000ea2000c1e1500 */
[----:B-1----:R-:W-:-:S03]  /*2380*/  IMAD.SHL.U32 R68, R3, 0x40, RZ ;  /* 0x0000004003447824 */ /* 0x002fc600078e00ff */
[----:B------:R1:W-:Y:S04]  /*2390*/  STS.U16 [R5+UR12+0x4400], R159 ;  /* 0x0044009f05007988 */ /* 0x0003e8000800040c */
[----:B------:R-:W2:Y:S04]  /*23a0*/  LDG.E.U16 R17, desc[UR14][R14.64+0x40] ;  /* 0x0000400e0e117981 */ /* 0x000ea8000c1e1500 */
[----:B------:R-:W2:Y:S01]  /*23b0*/  LDG.E.U16 R16, desc[UR14][R12.64] ;  /* 0x0000000e0c107981 */ /* 0x000ea2000c1e1500 */
[----:B0-----:R-:W-:-:S03]  /*23c0*/  LEA R60, P2, R3, R58, 0x7 ;  /* 0x0000003a033c7211 */ /* 0x001fc600078438ff */
[----:B------:R-:W-:Y:S04]  /*23d0*/  STS.U16 [R5+UR12+0x640], R157 ;  /* 0x0006409d05007988 */ /* 0x000fe8000800040c */
[----:B------:R-:W2:Y:S04]  /*23e0*/  LDG.E.U16 R15, desc[UR14][R12.64+0x40] ;  /* 0x0000400e0c0f7981 */ /* 0x000ea8000c1e1500 */
[----:B------:R-:W2:Y:S04]  /*23f0*/  LDG.E.U16 R14, desc[UR14][R10.64] ;  /* 0x0000000e0a0e7981 */ /* 0x000ea8000c1e1500 */
[----:B------:R0:W-:Y:S04]  /*2400*/  STS.U16 [R5+UR12+0x600], R156 ;  /* 0x0006009c05007988 */ /* 0x0001e8000800040c */
[----:B------:R0:W2:Y:S01]  /*2410*/  LDG.E.U16 R13, desc[UR14][R10.64+0x40] ;  /* 0x0000400e0a0d7981 */ /* 0x0000a2000c1e1500 */
[----:B------:R-:W-:-:S03]  /*2420*/  LEA.HI.X R61, R68, R59, RZ, 0x1, P2 ;  /* 0x0000003b443d7211 */ /* 0x000fc600010f0cff */
[----:B------:R1:W-:Y:S01]  /*2430*/  STS.U16 [R5+UR12+0x40], R162 ;  /* 0x000040a205007988 */ /* 0x0003e2000800040c */
[----:B0-----:R-:W-:-:S04]  /*2440*/  LEA R10, P0, R9, R58, 0x7 ;  /* 0x0000003a090a7211 */ /* 0x001fc800078038ff */
[----:B------:R-:W-:Y:S01]  /*2450*/  LEA.HI.X R11, R69, R59, RZ, 0x1, P0 ;  /* 0x0000003b450b7211 */ /* 0x000fe200000f0cff */
[----:B------:R-:W-:-:S04]  /*2460*/  IMAD.WIDE.U32 R60, R88, 0x2, R60 ;  /* 0x00000002583c7825 */ /* 0x000fc800078e003c */
[----:B------:R-:W-:Y:S01]  /*2470*/  IMAD.WIDE.U32 R10, R88, 0x2, R10 ;  /* 0x00000002580a7825 */ /* 0x000fe200078e000a */
[C---:B------:R-:W-:Y:S01]  /*2480*/  LEA R158, P0, R2.reuse, R58, 0x7 ;  /* 0x0000003a029e7211 */ /* 0x040fe200078038ff */
[----:B------:R-:W2:Y:S02]  /*2490*/  LDG.E.U16 R9, desc[UR14][R60.64+0x40] ;  /* 0x0000400e3c097981 */ /* 0x000ea4000c1e1500 */
[----:B------:R-:W-:Y:S02]  /*24a0*/  IMAD.SHL.U32 R3, R2, 0x40, RZ ;  /* 0x0000004002037824 */ /* 0x000fe400078e00ff */
[----:B------:R-:W2:Y:S01]  /*24b0*/  LDG.E.U16 R12, desc[UR14][R10.64] ;  /* 0x0000000e0a0c7981 */ /* 0x000ea2000c1e1500 */
[----:B------:R-:W-:Y:S02]  /*24c0*/  IMAD.SHL.U32 R2, R0, 0x40, RZ ;  /* 0x0000004000027824 */ /* 0x000fe400078e00ff */
[----:B-1----:R-:W-:Y:S01]  /*24d0*/  LEA.HI.X R159, R3, R59, RZ, 0x1, P0 ;  /* 0x0000003b039f7211 */ /* 0x002fe200000f0cff */
[----:B------:R-:W2:Y:S02]  /*24e0*/  LDG.E.U16 R11, desc[UR14][R10.64+0x40] ;  /* 0x0000400e0a0b7981 */ /* 0x000ea4000c1e1500 */
[----:B------:R-:W-:-:S05]  /*24f0*/  IMAD.WIDE.U32 R158, R88, 0x2, R158 ;  /* 0x00000002589e7825 */ /* 0x000fca00078e009e */
[----:B------:R-:W2:Y:S04]  /*2500*/  LDG.E.U16 R156, desc[UR14][R158.64] ;  /* 0x0000000e9e9c7981 */ /* 0x000ea8000c1e1500 */
[----:B------:R0:W2:Y:S04]  /*2510*/  LDG.E.U16 R10, desc[UR14][R60.64] ;  /* 0x0000000e3c0a7981 */ /* 0x0000a8000c1e1500 */
[----:B------:R-:W2:Y:S01]  /*2520*/  LDG.E.U16 R157, desc[UR14][R158.64+0x40] ;  /* 0x0000400e9e9d7981 */ /* 0x000ea2000c1e1500 */
[----:B0-----:R-:W-:-:S04]  /*2530*/  LEA R60, P2, R0, R58, 0x7 ;  /* 0x0000003a003c7211 */ /* 0x001fc800078438ff */
[----:B------:R-:W-:-:S03]  /*2540*/  LEA.HI.X R61, R2, R59, RZ, 0x1, P2 ;  /* 0x0000003b023d7211 */ /* 0x000fc600010f0cff */
[----:B------:R-:W-:-:S05]  /*2550*/  IMAD.WIDE.U32 R60, R88, 0x2, R60 ;  /* 0x00000002583c7825 */ /* 0x000fca00078e003c */
[----:B------:R-:W2:Y:S01]  /*2560*/  LDG.E.U16 R158, desc[UR14][R60.64] ;  /* 0x0000000e3c9e7981 */ /* 0x000ea2000c1e1500 */
[----:B------:R-:W-:-:S03]  /*2570*/  IMAD.SHL.U32 R0, R160, 0x40, RZ ;  /* 0x00000040a0007824 */ /* 0x000fc600078e00ff */
[----:B------:R0:W2:Y:S02]  /*2580*/  LDG.E.U16 R159, desc[UR14][R60.64+0x40] ;  /* 0x0000400e3c9f7981 */ /* 0x0000a4000c1e1500 */
[-C--:B0-----:R-:W-:Y:S02]  /*2590*/  LEA R60, P0, R160, R58.reuse, 0x7 ;  /* 0x0000003aa03c7211 */ /* 0x081fe400078038ff */
[C---:B------:R-:W-:Y:S01]  /*25a0*/  LEA R58, P2, R90.reuse, R58, 0x7 ;  /* 0x0000003a5a3a7211 */ /* 0x040fe200078438ff */
[----:B------:R-:W-:Y:S01]  /*25b0*/  IMAD.SHL.U32 R90, R90, 0x40, RZ ;  /* 0x000000405a5a7824 */ /* 0x000fe200078e00ff */
[----:B------:R-:W-:-:S04]  /*25c0*/  LEA.HI.X R61, R0, R59, RZ, 0x1, P0 ;  /* 0x0000003b003d7211 */ /* 0x000fc800000f0cff */
[----:B------:R-:W-:Y:S01]  /*25d0*/  LEA.HI.X R59, R90, R59, RZ, 0x1, P2 ;  /* 0x0000003b5a3b7211 */ /* 0x000fe200010f0cff */
[----:B------:R-:W-:-:S04]  /*25e0*/  IMAD.WIDE.U32 R60, R88, 0x2, R60 ;  /* 0x00000002583c7825 */ /* 0x000fc800078e003c */
[----:B------:R-:W-:Y:S01]  /*25f0*/  IMAD.WIDE.U32 R58, R88, 0x2, R58 ;  /* 0x00000002583a7825 */ /* 0x000fe200078e003a */
[----:B------:R0:W-:Y:S04]  /*2600*/  STS.U16 [R5+UR12+0x440], R161 ;  /* 0x000440a105007988 */ /* 0x0001e8000800040c */
[----:B------:R-:W3:Y:S04]  /*2610*/  LDG.E.U16 R160, desc[UR14][R60.64] ;  /* 0x0000000e3ca07981 */ /* 0x000ee8000c1e1500 */
[----:B------:R-:W3:Y:S04]  /*2620*/  LDG.E.U16 R162, desc[UR14][R60.64+0x40] ;  /* 0x0000400e3ca27981 */ /* 0x000ee8000c1e1500 */
[----:B------:R-:W3:Y:S04]  /*2630*/  LDG.E.U16 R164, desc[UR14][R58.64] ;  /* 0x0000000e3aa47981 */ /* 0x000ee8000c1e1500 */
[----:B0-----:R0:W3:Y:S01]  /*2640*/  LDG.E.U16 R161, desc[UR14][R58.64+0x40] ;  /* 0x0000400e3aa17981 */ /* 0x0010e2000c1e1500 */
[----:B------:R-:W-:Y:S01]  /*2650*/  LOP3.LUT P2, RZ, R86, 0x7f, RZ, 0xc0, !PT ;  /* 0x0000007f56ff7812 */ /* 0x000fe2000784c0ff */
[----:B------:R-:W-:-:S12]  /*2660*/  UMOV UR4, 0x1 ;  /* 0x0000000100047882 */ /* 0x000fd80000000000 */
[----:B------:R-:W-:-:S05]  /*2670*/  VOTEU.ALL UP0, P2 ;  /* 0x0000000000ff7886 */ /* 0x000fca0001000000 */
[----:B------:R-:W-:-:S04]  /*2680*/  @!UP0 UIADD3 UR4, UPT, UPT, -UR4, 0x100000, URZ ;  /* 0x0010000004048890 */ /* 0x000fc8000fffe1ff */
[----:B------:R-:W-:Y:S02]  /*2690*/  @!UP0 USHF.L.U32 UR5, UR4, 0xb, URZ ;  /* 0x0000000b04058899 */ /* 0x000fe400080006ff */
[----:B------:R-:W-:Y:S01]  /*26a0*/  @!UP0 USHF.L.U32 UR4, UR4, 0x1, URZ ;  /* 0x0000000104048899 */ /* 0x000fe200080006ff */
[----:B0-----:R-:W-:Y:S01]  /*26b0*/  SHF.R.U32.HI R58, RZ, 0x5, R86 ;  /* 0x00000005ff3a7819 */ /* 0x001fe20000011656 */
[----:B------:R-:W-:Y:S01]  /*26c0*/  VOTEU.ALL UP1, P2 ;  /* 0x0000000000ff7886 */ /* 0x000fe20001020000 */
[----:B------:R0:W-:Y:S02]  /*26d0*/  STS.U16 [R5+UR12+0x1e40], R4 ;  /* 0x001e400405007988 */ /* 0x0001e4000800040c */
[----:B------:R-:W-:Y:S02]  /*26e0*/  R2UR UR10, R58 ;  /* 0x000000003a0a72ca */ /* 0x000fe400000e0000 */
[----:B------:R1:W-:Y:S04]  /*26f0*/  STS.U16 [R5+UR12+0x1e00], R7 ;  /* 0x001e000705007988 */ /* 0x0003e8000800040c */
        /* <DEDUP_REMOVED lines=58> */
[----:B--2---:R1:W-:Y:S04]  /*2aa0*/  STS.U16 [R5+UR12+0x3c00], R99 ;  /* 0x003c006305007988 */ /* 0x0043e8000800040c */
        /* <DEDUP_REMOVED lines=27> */
[----:B----4-:R1:W-:Y:S04]  /*2c60*/  STS.U16 [R5+UR12+0x9240], R44 ;  /* 0x0092402c05007988 */ /* 0x0103e8000800040c */
        /* <DEDUP_REMOVED lines=17> */
[----:B---3--:R1:W-:Y:S04]  /*2d80*/  STS.U16 [R5+UR12+0xa400], R26 ;  /* 0x00a4001a05007988 */ /* 0x0083e8000800040c */
        /* <DEDUP_REMOVED lines=24> */
[----:B------:R1:W-:Y:S01]  /*2f10*/  STS.U16 [R5+UR12+0xbc40], R161 ;  /* 0x00bc40a105007988 */ /* 0x0003e2000800040c */
[----:B------:R2:W-:Y:S06]  /*2f20*/  MEMBAR.ALL.CTA ;  /* 0x0000000000007992 */ /* 0x0005ec0000008000 */
[----:B--2---:R-:W-:Y:S04]  /*2f30*/  FENCE.VIEW.ASYNC.S ;  /* 0x00000000000073c6 */ /* 0x004fe80000000000 */
[----:B------:R-:W2:Y:S02]  /*2f40*/  FENCE.VIEW.ASYNC.S ;  /* 0x00000000000073c6 */ /* 0x000ea40000000000 */
[----:B--2---:R1:W2:Y:S01]  /*2f50*/  @!UP1 SYNCS.EXCH.64 URZ, [UR12+0xc000], UR4 ;  /* 0x00c000040cff95b2 */ /* 0x0042a20008000100 */
[----:B------:R-:W-:Y:S01]  /*2f60*/  UISETP.NE.U32.AND UP0, UPT, UR10, URZ, UPT ;  /* 0x000000ff0a00728c */ /* 0x000fe2000bf05070 */
[----:B0-----:R-:W-:Y:S01]  /*2f70*/  LOP3.LUT R4, R86, 0x7f, RZ, 0xc0, !PT ;  /* 0x0000007f56047812 */ /* 0x001fe200078ec0ff */
[----:B--2---:R-:W-:Y:S07]  /*2f80*/  BAR.SYNC.DEFER_BLOCKING 0x0 ;  /* 0x0000000000007b1d */ /* 0x004fee0000010000 */
[----:B-1----:R-:W-:Y:S05]  /*2f90*/  BRA.U UP0, `(.L_x_6) ;  /* 0x0000000100c87547 */ /* 0x002fea000b800000 */
[----:B------:R-:W-:Y:S02]  /*2fa0*/  USHF.R.U32.HI UR6, URZ, 0x4, UR12 ;  /* 0x00000004ff067899 */ /* 0x000fe4000801160c */
[----:B------:R-:W-:Y:S02]  /*2fb0*/  UIADD3 UR7, UPT, UPT, UR12, 0x8000, URZ ;  /* 0x000080000c077890 */ /* 0x000fe4000fffe0ff */
[----:B------:R-:W-:Y:S02]  /*2fc0*/  USGXT.U32 UR6, UR6, 0xe ;  /* 0x0000000e0606789a */ /* 0x000fe40008000000 */
[----:B------:R-:W-:Y:S02]  /*2fd0*/  USHF.R.U32.HI UR7, URZ, 0x4, UR7 ;  /* 0x00000004ff077899 */ /* 0x000fe40008011607 */
[----:B------:R-:W-:Y:S02]  /*2fe0*/  UIADD3 UR38, UP0, UPT, UR6, 0x2, URZ ;  /* 0x0000000206267890 */ /* 0x000fe4000ff1e0ff */
[----:B------:R-:W-:Y:S01]  /*2ff0*/  USGXT.U32 UR8, UR7, 0xe ;  /* 0x0000000e0708789a */ /* 0x000fe20008000000 */
[----:B------:R-:W-:Y:S01]  /*3000*/  UMOV UR4, URZ ;  /* 0x000000ff00047c82 */ /* 0x000fe20008000000 */
[----:B------:R-:W-:Y:S01]  /*3010*/  UMOV UR5, URZ ;  /* 0x000000ff00057c82 */ /* 0x000fe20008000000 */
[----:B------:R-:W-:-:S02]  /*3020*/  UIADD3.X UR39, UPT, UPT, UR4, 0x40004040, URZ, UP0, !UPT ;  /* 0x4000404004277890 */ /* 0x000fc400087fe4ff */
[----:B------:R-:W-:Y:S02]  /*3030*/  UIADD3 UR40, UP0, UPT, UR8, 0x80, URZ ;  /* 0x0000008008287890 */ /* 0x000fe4000ff1e0ff */
[----:B------:R-:W-:Y:S02]  /*3040*/  UIADD3.64 UR18, UPT, UPT, UR38, 0x4, URZ ;  /* 0x0000000426127897 */ /* 0x000fe4000fffe0ff */
[----:B------:R-:W-:Y:S02]  /*3050*/  UIADD3.X UR41, UPT, UPT, UR5, 0x40004040, URZ, UP0, !UPT ;  /* 0x4000404005297890 */ /* 0x000fe400087fe4ff */
[----:B------:R-:W-:Y:S02]  /*3060*/  UIADD3.64 UR4, UPT, UPT, UR38, 0x2, URZ ;  /* 0x0000000226047897 */ /* 0x000fe4000fffe0ff */
[----:B------:R-:W-:Y:S02]  /*3070*/  UIADD3.64 UR16, UPT, UPT, UR40, 0x80, URZ ;  /* 0x0000008028107897 */ /* 0x000fe4000fffe0ff */
[----:B------:R-:W-:-:S02]  /*3080*/  UIADD3.64 UR20, UPT, UPT, UR40, 0x100, URZ ;  /* 0x0000010028147897 */ /* 0x000fc4000fffe0ff */
[----:B------:R-:W-:Y:S02]  /*3090*/  UIADD3.64 UR22, UPT, UPT, UR38, 0x3fe, URZ ;  /* 0x000003fe26167897 */ /* 0x000fe4000fffe0ff */
[----:B------:R-:W-:Y:S02]  /*30a0*/  UIADD3.64 UR24, UPT, UPT, UR40, 0x180, URZ ;  /* 0x0000018028187897 */ /* 0x000fe4000fffe0ff */
[----:B------:R-:W-:Y:S02]  /*30b0*/  UIADD3.64 UR26, UPT, UPT, UR38, 0x400, URZ ;  /* 0x00000400261a7897 */ /* 0x000fe4000fffe0ff */
[----:B------:R-:W-:Y:S02]  /*30c0*/  UIADD3.64 UR28, UPT, UPT, UR40, 0x200, URZ ;  /* 0x00000200281c7897 */ /* 0x000fe4000fffe0ff */
[----:B------:R-:W-:Y:S02]  /*30d0*/  UIADD3.64 UR30, UPT, UPT, UR38, 0x402, URZ ;  /* 0x00000402261e7897 */ /* 0x000fe4000fffe0ff */
[----:B------:R-:W-:Y:S01]  /*30e0*/  UIADD3.64 UR32, UPT, UPT, UR40, 0x280, URZ ;  /* 0x0000028028207897 */ /* 0x000fe2000fffe0ff */
[----:B------:R-:W-:Y:S01]  /*30f0*/  UMOV UR42, 0x0 ;  /* 0x00000000002a7882 */ /* 0x000fe20000000000 */
[----:B------:R-:W-:Y:S01]  /*3100*/  UMOV UR43, 0x8110010 ;  /* 0x08110010002b7882 */ /* 0x000fe20000000000 */
[----:B------:R-:W-:Y:S01]  /*3110*/  UIADD3.64 UR34, UPT, UPT, UR38, 0x404, URZ ;  /* 0x0000040426227897 */ /* 0x000fe2000fffe0ff */
[----:B------:R-:W-:Y:S01]  /*3120*/  UMOV UR7, 0x40004040 ;  /* 0x4000404000077882 */ /* 0x000fe20000000000 */
[----:B------:R-:W-:Y:S01]  /*3130*/  UIADD3.64 UR36, UPT, UPT, UR40, 0x300, URZ ;  /* 0x0000030028247897 */ /* 0x000fe2000fffe0ff */
[----:B------:R-:W-:Y:S01]  /*3140*/  UMOV UR9, 0x40004040 ;  /* 0x4000404000097882 */ /* 0x000fe20000000000 */
[----:B------:R-:W-:Y:S01]  /*3150*/  UMOV UR44, 0x0 ;  /* 0x00000000002c7882 */ /* 0x000fe20000000000 */
[----:B------:R-:W-:Y:S01]  /*3160*/  UMOV UR45, 0x8110010 ;  /* 0x08110010002d7882 */ /* 0x000fe20000000000 */
[----:B------:R-:W-:Y:S01]  /*3170*/  UMOV UR46, 0x0 ;  /* 0x00000000002e7882 */ /* 0x000fe20000000000 */
[----:B------:R-:W-:Y:S01]  /*3180*/  UMOV UR47, 0x8110010 ;  /* 0x08110010002f7882 */ /* 0x000fe20000000000 */
[----:B------:R0:W-:Y:S01]  /*3190*/  UTCHMMA gdesc[UR6], gdesc[UR8], tmem[UR13], tmem[UR42], idesc[UR43], !UPT ;  /* 0x00ff2a08060075ea */ /* 0x0001e2000f80000d */
[----:B------:R-:W-:Y:S01]  /*31a0*/  UMOV UR48, 0x0 ;  /* 0x0000000000307882 */ /* 0x000fe20000000000 */
[----:B------:R-:W-:Y:S01]  /*31b0*/  UMOV UR49, 0x8110010 ;  /* 0x0811001000317882 */ /* 0x000fe20000000000 */
[----:B------:R0:W-:Y:S01]  /*31c0*/  UTCHMMA gdesc[UR38], gdesc[UR40], tmem[UR13], tmem[UR44], idesc[UR45], UPT ;  /* 0x00ff2c28260075ea */ /* 0x0001e2000b80000d */
        /* <DEDUP_REMOVED lines=12> */
[----:B------:R0:W-:Y:S01]  /*3290*/  UTCHMMA gdesc[UR30], gdesc[UR32], tmem[UR13], tmem[UR54], idesc[UR55], UPT ;  /* 0x00ff36201e0075ea */ /* 0x0001e2000b80000d */
[----:B------:R0:W-:Y:S01]  /*32a0*/  UTCHMMA gdesc[UR34], gdesc[UR36], tmem[UR13], tmem[UR56], idesc[UR57], UPT ;  /* 0x00ff3824220075ea */ /* 0x0001e2000b80000d */
[----:B------:R-:W-:Y:S01]  /*32b0*/  NOP ;  /* 0x0000000000007918 */ /* 0x000fe20000000000 */
.L_x_6:
[----:B------:R-:W-:Y:S01]  /*32c0*/  ELECT P0, URZ, PT ;  /* 0x0000000000ff782f */ /* 0x000fe20003800000 */
[----:B0-----:R-:W-:-:S03]  /*32d0*/  UIADD3 UR4, UPT, UPT, UR12, 0xc000, URZ ;  /* 0x0000c0000c047890 */ /* 0x001fc6000fffe0ff */
[----:B------:R-:W-:Y:S01]  /*32e0*/  ISETP.LT.U32.AND P0, PT, R4, 0x20, P0 ;  /* 0x000000200400780c */ /* 0x000fe20000701070 */
[----:B------:R-:W-:-:S12]  /*32f0*/  UMOV UR5, URZ ;  /* 0x000000ff00057c82 */ /* 0x000fd80008000000 */
[----:B------:R-:W-:Y:S01]  /*3300*/  VOTEU.ANY UP0, P0 ;  /* 0x0000000000ff7886 */ /* 0x000fe20000000100 */
[----:B------:R-:W-:-:S04]  /*3310*/  VOTEU.ANY UP1, P0 ;  /* 0x0000000000ff7886 */ /* 0x000fc80000020100 */
[----:B------:R-:W-:Y:S01]  /*3320*/  @UP0 UMOV UR5, UR4 ;  /* 0x0000000400050c82 */ /* 0x000fe20008000000 */
[----:B------:R-:W-:Y:S01]  /*3330*/  USHF.L.U32 UR4, UR10, 0x15, URZ ;  /* 0x000000150a047899 */ /* 0x000fe200080006ff */
[----:B------:R0:W-:Y:S01]  /*3340*/  @UP1 UTCBAR [UR5], URZ ;  /* 0x000000ff050013e9 */ /* 0x0001e200080000ff */
[----:B------:R-:W-:Y:S02]  /*3350*/  BAR.SYNC.DEFER_BLOCKING 0x0 ;  /* 0x0000000000007b1d */ /* 0x000fe40000010000 */
[----:B------:R-:W-:-:S04]  /*3360*/  ULOP3.LUT UR4, UR4, 0x600000, URZ, 0xc0, !UPT ;  /* 0x0060000004047892 */ /* 0x000fc8000f8ec0ff */
[----:B------:R-:W-:Y:S01]  /*3370*/  UIADD3 UR4, UPT, UPT, UR13, UR4, URZ ;  /* 0x000000040d047290 */ /* 0x000fe2000fffe0ff */
[----:B------:R-:W1:Y:S02]  /*3380*/  SYNCS.PHASECHK.TRANS64.TRYWAIT P0, [UR12+0xc000], RZ ;  /* 0x00c000ffff0075a7 */ /* 0x000e64000800110c */
[----:B01----:R-:W-:Y:S09]  /*3390*/  @!P0 BRA `(.L_x_7) ;  /* 0x0000001000f48947 */ /* 0x003ff20003800000 */
.L_x_11:
[----:B------:R-:W-:Y:S01]  /*33a0*/  BAR.SYNC.DEFER_BLOCKING 0x0 ;  /* 0x0000000000007b1d */ /* 0x000fe20000010000 */
[----:B------:R-:W-:Y:S01]  /*33b0*/  SHF.R.S32.HI R94, RZ, 0x3, R86 ;  /* 0x00000003ff5e7819 */ /* 0x000fe20000011456 */
[C---:B------:R-:W-:Y:S01]  /*33c0*/  IMAD.SHL.U32 R91, R86.reuse, 0x10, RZ ;  /* 0x00000010565b7824 */ /* 0x040fe200078e00ff */
[----:B------:R-:W-:Y:S02]  /*33d0*/  LOP3.LUT R92, R86, 0x7, RZ, 0xc0, !PT ;  /* 0x00000007565c7812 */ /* 0x000fe400078ec0ff */
[----:B------:R-:W-:Y:S02]  /*33e0*/  SGXT R94, R94, 0x1 ;  /* 0x000000015e5e781a */ /* 0x000fe40000000200 */
[----:B------:R-:W-:Y:S01]  /*33f0*/  LOP3.LUT R91, R91, 0x7f0, RZ, 0xc0, !PT ;  /* 0x000007f05b5b7812 */ /* 0x000fe200078ec0ff */
[----:B------:R-:W0:Y:S01]  /*3400*/  LDTM.x64 R4, tmem[UR4] ;  /* 0x00000004000479ee */ /* 0x000e220008340000 */
[----:B------:R-:W-:Y:S01]  /*3410*/  IMAD R87, R87, 0x4, R92 ;  /* 0x0000000457577824 */ /* 0x000fe200078e025c */
[----:B------:R-:W-:Y:S01]  /*3420*/  LOP3.LUT R94, R89, 0x2040, R94, 0xf8, !PT ;  /* 0x00002040595e7812 */ /* 0x000fe200078ef85e */
[----:B------:R-:W1:Y:S01]  /*3430*/  LDCU.64 UR4, c[0x0][0x390] ;  /* 0x00007200ff0477ac */ /* 0x000e620008000a00 */
[----:B------:R-:W-:Y:S01]  /*3440*/  IMAD R91, R92, 0x800, R91 ;  /* 0x000008005c5b7824 */ /* 0x000fe200078e025b */
[----:B------:R-:W-:Y:S01]  /*3450*/  SHF.R.U32.HI R107, RZ, 0x5, R86 ;  /* 0x00000005ff6b7819 */ /* 0x000fe20000011656 */
[----:B------:R-:W-:Y:S01]  /*3460*/  IMAD.SHL.U32 R89, R87, 0x10, RZ ;  /* 0x0000001057597824 */ /* 0x000fe200078e00ff */
[C---:B------:R-:W-:Y:S01]  /*3470*/  LOP3.LUT R106, R86.reuse, 0x60, RZ, 0xc0, !PT ;  /* 0x00000060566a7812 */ /* 0x040fe200078ec0ff */
[----:B------:R-:W-:Y:S01]  /*3480*/  IMAD.SHL.U32 R87, R86, 0x8, RZ ;  /* 0x0000000856577824 */ /* 0x000fe200078e00ff */
[C---:B------:R-:W-:Y:S01]  /*3490*/  LOP3.LUT R100, R91.reuse, 0x20, RZ, 0x3c, !PT ;  /* 0x000000205b647812 */ /* 0x040fe200078e3cff */
[----:B------:R-:W-:Y:S01]  /*34a0*/  IMAD.SHL.U32 R86, R88, 0x4, RZ ;  /* 0x0000000458567824 */ /* 0x000fe200078e00ff */
[----:B------:R-:W-:Y:S01]  /*34b0*/  LOP3.LUT R94, R94, R89, RZ, 0x3c, !PT ;  /* 0x000000595e5e7212 */ /* 0x000fe200078e3cff */
[----:B------:R-:W-:Y:S01]  /*34c0*/  IMAD.SHL.U32 R106, R106, 0x2, RZ ;  /* 0x000000026a6a7824 */ /* 0x000fe200078e00ff */
[----:B------:R-:W-:-:S02]  /*34d0*/  LOP3.LUT R89, R91, 0x10, RZ, 0x3c, !PT ;  /* 0x000000105b597812 */ /* 0x000fc400078e3cff */
[C---:B------:R-:W-:Y:S01]  /*34e0*/  LOP3.LUT R101, R91.reuse, 0x30, RZ, 0x3c, !PT ;  /* 0x000000305b657812 */ /* 0x040fe200078e3cff */
[----:B------:R-:W0:Y:S01]  /*34f0*/  @!P2 SYNCS.CCTL.IV [UR12+0xc000] ;  /* 0x00c00000ff00a9b1 */ /* 0x000e22000800000c */
[----:B------:R-:W-:Y:S01]  /*3500*/  NOP ;  /* 0x0000000000007918 */ /* 0x000fe20000000000 */
[C---:B------:R-:W-:Y:S02]  /*3510*/  LOP3.LUT R102, R91.reuse, 0x40, RZ, 0x3c, !PT ;  /* 0x000000405b667812 */ /* 0x040fe400078e3cff */
[C---:B------:R-:W-:Y:S02]  /*3520*/  LOP3.LUT R103, R91.reuse, 0x50, RZ, 0x3c, !PT ;  /* 0x000000505b677812 */ /* 0x040fe400078e3cff */
[C---:B------:R-:W-:Y:S01]  /*3530*/  LOP3.LUT R104, R91.reuse, 0x60, RZ, 0x3c, !PT ;  /* 0x000000605b687812 */ /* 0x040fe200078e3cff */
[----:B0-----:R-:W-:Y:S01]  /*3540*/  STS.128 [R91+UR12], R4 ;  /* 0x000000045b007988 */ /* 0x001fe20008000c0c */
[----:B------:R-:W-:Y:S02]  /*3550*/  LOP3.LUT R105, R91, 0x70, RZ, 0x3c, !PT ;  /* 0x000000705b697812 */ /* 0x000fe400078e3cff */
[----:B------:R-:W-:Y:S01]  /*3560*/  LOP3.LUT R87, R87, 0x80, RZ, 0xc0, !PT ;  /* 0x0000008057577812 */ /* 0x000fe200078ec0ff */
[----:B------:R-:W-:Y:S01]  /*3570*/  STS.128 [R89+UR12], R8 ;  /* 0x0000000859007988 */ /* 0x000fe20008000c0c */
[----:B------:R-:W-:-:S02]  /*3580*/  SGXT.U32 R107, R107, 0x2 ;  /* 0x000000026b6b781a */ /* 0x000fc40000000000 */
[----:B------:R-:W-:Y:S01]  /*3590*/  IADD3 R87, PT, PT, R94, UR12, R87 ;  /* 0x0000000c5e577c10 */ /* 0x000fe2000fffe057 */
[----:B------:R-:W-:Y:S04]  /*35a0*/  STS.128 [R100+UR12], R12 ;  /* 0x0000000c64007988 */ /* 0x000fe80008000c0c */
[----:B------:R-:W-:Y:S04]  /*35b0*/  STS.128 [R101+UR12], R16 ;  /* 0x0000001065007988 */ /* 0x000fe80008000c0c */
[----:B------:R-:W-:Y:S04]  /*35c0*/  STS.128 [R102+UR12], R20 ;  /* 0x0000001466007988 */ /* 0x000fe80008000c0c */
[----:B------:R-:W-:Y:S04]  /*35d0*/  STS.128 [R103+UR12], R24 ;  /* 0x0000001867007988 */ /* 0x000fe80008000c0c */
[----:B------:R0:W-:Y:S04]  /*35e0*/  STS.128 [R104+UR12], R28 ;  /* 0x0000001c68007988 */ /* 0x0001e80008000c0c */
[----:B------:R2:W-:Y:S01]  /*35f0*/  STS.128 [R105+UR12], R32 ;  /* 0x0000002069007988 */ /* 0x0005e20008000c0c */
[----:B------:R-:W-:Y:S01]  /*3600*/  BAR.SYNC.DEFER_BLOCKING 0x0 ;  /* 0x0000000000007b1d */ /* 0x000fe20000010000 */
[----:B0-----:R-:W-:-:S02]  /*3610*/  LOP3.LUT R28, R107, 0x4, RZ, 0xfc, !PT ;  /* 0x000000046b1c7812 */ /* 0x001fc400078efcff */
[C---:B------:R-:W-:Y:S02]  /*3620*/  LOP3.LUT R29, R107.reuse, 0x8, RZ, 0xfc, !PT ;  /* 0x000000086b1d7812 */ /* 0x040fe400078efcff */
[C---:B--2---:R-:W-:Y:S01]  /*3630*/  LOP3.LUT R32, R107.reuse, 0x10, RZ, 0xfc, !PT ;  /* 0x000000106b207812 */ /* 0x044fe200078efcff */
[----:B------:R-:W-:Y:S01]  /*3640*/  IMAD.SHL.U32 R28, R28, 0x40, RZ ;  /* 0x000000401c1c7824 */ /* 0x000fe200078e00ff */
[----:B------:R-:W-:Y:S01]  /*3650*/  LOP3.LUT R30, R107, 0xc, RZ, 0xfc, !PT ;  /* 0x0000000c6b1e7812 */ /* 0x000fe200078efcff */
[----:B------:R-:W-:Y:S01]  /*3660*/  IMAD.SHL.U32 R29, R29, 0x40, RZ ;  /* 0x000000401d1d7824 */ /* 0x000fe200078e00ff */
[C---:B------:R-:W-:Y:S01]  /*3670*/  LOP3.LUT R33, R107.reuse, 0x14, RZ, 0xfc, !PT ;  /* 0x000000146b217812 */ /* 0x040fe200078efcff */
[----:B------:R-:W-:Y:S01]  /*3680*/  IMAD.SHL.U32 R32, R32, 0x40, RZ ;  /* 0x0000004020207824 */ /* 0x000fe200078e00ff */
[C---:B------:R-:W-:Y:S01]  /*3690*/  LOP3.LUT R35, R107.reuse, 0x1c, RZ, 0xfc, !PT ;  /* 0x0000001c6b237812 */ /* 0x040fe200078efcff */
[----:B------:R-:W-:Y:S01]  /*36a0*/  IMAD.SHL.U32 R31, R30, 0x40, RZ ;  /* 0x000000401e1f7824 */ /* 0x000fe200078e00ff */
[----:B------:R-:W-:Y:S01]  /*36b0*/  LOP3.LUT R34, R107, 0x18, RZ, 0xfc, !PT ;  /* 0x000000186b227812 */ /* 0x000fe200078efcff */
[----:B------:R-:W-:-:S02]  /*36c0*/  IMAD.SHL.U32 R33, R33, 0x40, RZ ;  /* 0x0000004021217824 */ /* 0x000fc400078e00ff */
[----:B------:R-:W-:Y:S01]  /*36d0*/  IMAD.SHL.U32 R35, R35, 0x40, RZ ;  /* 0x0000004023237824 */ /* 0x000fe200078e00ff */
[----:B------:R-:W0:Y:S01]  /*36e0*/  LDSM.16.M88.4 R4, [R87] ;  /* 0x000000005704783b */ /* 0x000e220000000200 */
[----:B------:R-:W-:-:S03]  /*36f0*/  IMAD.SHL.U32 R34, R34, 0x40, RZ ;  /* 0x0000004022227824 */ /* 0x000fc600078e00ff */
[----:B------:R-:W-:Y:S04]  /*3700*/  LDSM.16.M88.4 R96, [R87+0x100] ;  /* 0x000100005760783b */ /* 0x000fe80000000200 */
[----:B------:R-:W-:Y:S04]  /*3710*/  LDSM.16.M88.4 R92, [R87+0x200] ;  /* 0x00020000575c783b */ /* 0x000fe80000000200 */
[----:B------:R-:W-:Y:S04]  /*3720*/  LDSM.16.M88.4 R12, [R87+0x300] ;  /* 0x00030000570c783b */ /* 0x000fe80000000200 */
[----:B------:R-:W-:Y:S04]  /*3730*/  LDSM.16.M88.4 R24, [R87+0x400] ;  /* 0x000400005718783b */ /* 0x000fe80000000200 */
[----:B------:R-:W-:Y:S04]  /*3740*/  LDSM.16.M88.4 R20, [R87+0x500] ;  /* 0x000500005714783b */ /* 0x000fe80000000200 */
[----:B------:R-:W-:Y:S04]  /*3750*/  LDSM.16.M88.4 R16, [R87+0x600] ;  /* 0x000600005710783b */ /* 0x000fe80000000200 */
[----:B------:R-:W-:Y:S01]  /*3760*/  LDSM.16.M88.4 R8, [R87+0x700] ;  /* 0x000700005708783b */ /* 0x000fe20000000200 */
[----:B------:R-:W-:Y:S06]  /*3770*/  BAR.SYNC.DEFER_BLOCKING 0x0 ;  /* 0x0000000000007b1d */ /* 0x000fec0000010000 */
[----:B------:R2:W-:Y:S04]  /*3780*/  STS.128 [R91+UR12], R36 ;  /* 0x000000245b007988 */ /* 0x0005e80008000c0c */
[----:B------:R3:W-:Y:S04]  /*3790*/  STS.128 [R89+UR12], R40 ;  /* 0x0000002859007988 */ /* 0x0007e80008000c0c */
[----:B------:R-:W-:Y:S04]  /*37a0*/  STS.128 [R100+UR12], R44 ;  /* 0x0000002c64007988 */ /* 0x000fe80008000c0c */
[----:B------:R4:W-:Y:S04]  /*37b0*/  STS.128 [R101+UR12], R48 ;  /* 0x0000003065007988 */ /* 0x0009e80008000c0c */
[----:B------:R-:W-:Y:S01]  /*37c0*/  STS.128 [R102+UR12], R52 ;  /* 0x0000003466007988 */ /* 0x000fe20008000c0c */
[----:B--2---:R-:W-:-:S02]  /*37d0*/  LOP3.LUT R36, R107, 0x20, RZ, 0xfc, !PT ;  /* 0x000000206b247812 */ /* 0x004fc400078efcff */
[----:B------:R-:W-:Y:S01]  /*37e0*/  LOP3.LUT R107, R107, 0x24, RZ, 0xfc, !PT ;  /* 0x000000246b6b7812 */ /* 0x000fe200078efcff */
[----:B---3--:R-:W-:Y:S01]  /*37f0*/  IMAD.SHL.U32 R89, R106, 0x4, RZ ;  /* 0x000000046a597824 */ /* 0x008fe200078e00ff */
[----:B------:R2:W-:Y:S01]  /*3800*/  STS.128 [R103+UR12], R56 ;  /* 0x0000003867007988 */ /* 0x0005e20008000c0c */
[----:B------:R-:W-:Y:S02]  /*3810*/  IMAD.SHL.U32 R36, R36, 0x40, RZ ;  /* 0x0000004024247824 */ /* 0x000fe400078e00ff */
[----:B------:R-:W-:Y:S01]  /*3820*/  IMAD.SHL.U32 R107, R107, 0x40, RZ ;  /* 0x000000406b6b7824 */ /* 0x000fe200078e00ff */
[----:B-1----:R-:W-:Y:S01]  /*3830*/  IADD3 R88, P2, P3, R86, UR4, R89 ;  /* 0x0000000456587c10 */ /* 0x002fe2000fb5e059 */
[----:B------:R1:W-:Y:S01]  /*3840*/  STS.128 [R104+UR12], R60 ;  /* 0x0000003c68007988 */ /* 0x0003e20008000c0c */
[C---:B----4-:R-:W-:Y:S02]  /*3850*/  LEA R101, P0, R28.reuse, UR4, 0x2 ;  /* 0x000000041c657c11 */ /* 0x050fe4000f8010ff */
[----:B------:R-:W-:Y:S01]  /*3860*/  IADD3.X R89, PT, PT, RZ, UR5, RZ, P2, P3 ;  /* 0x00000005ff597c10 */ /* 0x000fe200097e64ff */
[----:B------:R3:W-:Y:S01]  /*3870*/  STS.128 [R105+UR12], R64 ;  /* 0x0000004069007988 */ /* 0x0007e20008000c0c */
[----:B------:R-:W-:Y:S01]  /*3880*/  LEA.HI.X R28, R28, UR5, RZ, 0x2, P0 ;  /* 0x000000051c1c7c11 */ /* 0x000fe200080f14ff */
[----:B------:R-:W-:Y:S01]  /*3890*/  BAR.SYNC.DEFER_BLOCKING 0x0 ;  /* 0x0000000000007b1d */ /* 0x000fe20000010000 */
[----:B------:R-:W-:-:S02]  /*38a0*/  IADD3 R100, P3, PT, R86, R101, RZ ;  /* 0x0000006556647210 */ /* 0x000fc40007f7e0ff */
[C---:B--2---:R-:W-:Y:S02]  /*38b0*/  LEA R57, P0, R32.reuse, UR4, 0x2 ;  /* 0x0000000420397c11 */ /* 0x044fe4000f8010ff */
[----:B------:R-:W-:Y:S01]  /*38c0*/  LEA R103, P5, R31, UR4, 0x2 ;  /* 0x000000041f677c11 */ /* 0x000fe2000f8a10ff */
[----:B------:R-:W-:Y:S01]  /*38d0*/  IMAD.X R101, RZ, RZ, R28, P3 ;  /* 0x000000ffff657224 */ /* 0x000fe200018e061c */
[----:B------:R-:W-:Y:S02]  /*38e0*/  LEA.HI.X R28, R32, UR5, RZ, 0x2, P0 ;  /* 0x00000005201c7c11 */ /* 0x000fe400080f14ff */
[----:B------:R-:W-:Y:S02]  /*38f0*/  IADD3 R56, P0, PT, R86, R57, RZ ;  /* 0x0000003956387210 */ /* 0x000fe40007f1e0ff */
[----:B-1----:R-:W-:Y:S02]  /*3900*/  LEA R63, P3, R35, UR4, 0x2 ;  /* 0x00000004233f7c11 */ /* 0x002fe4000f8610ff */
[----:B---3--:R-:W-:Y:S01]  /*3910*/  LEA R105, P6, R29, UR4, 0x2 ;  /* 0x000000041d697c11 */ /* 0x008fe2000f8c10ff */
[----:B------:R-:W-:Y:S01]  /*3920*/  IMAD.X R57, RZ, RZ, R28, P0 ;  /* 0x000000ffff397224 */ /* 0x000fe200000e061c */
[----:B------:R-:W-:-:S02]  /*3930*/  LEA R67, P4, R33, UR4, 0x2 ;  /* 0x0000000421437c11 */ /* 0x000fc4000f8810ff */
[----:B------:R-:W-:Y:S02]  /*3940*/  LEA.HI.X R30, R29, UR5, RZ, 0x2, P6 ;  /* 0x000000051d1e7c11 */ /* 0x000fe4000b0f14ff */
[C---:B------:R-:W-:Y:S02]  /*3950*/  IADD3 R104, P6, PT, R86.reuse, R105, RZ ;  /* 0x0000006956687210 */ /* 0x040fe40007fde0ff */
[----:B------:R-:W-:Y:S02]  /*3960*/  LEA.HI.X R29, R31, UR5, RZ, 0x2, P5 ;  /* 0x000000051f1d7c11 */ /* 0x000fe4000a8f14ff */
[----:B------:R-:W-:Y:S01]  /*3970*/  IADD3 R102, P5, PT, R86, R103, RZ ;  /* 0x0000006756667210 */ /* 0x000fe20007fbe0ff */
[----:B------:R-:W-:Y:S01]  /*3980*/  IMAD.X R105, RZ, RZ, R30, P6 ;  /* 0x000000ffff697224 */ /* 0x000fe200030e061e */
[----:B------:R-:W-:Y:S01]  /*3990*/  LEA R65, P2, R34, UR4, 0x2 ;  /* 0x0000000422417c11 */ /* 0x000fe2000f8410ff */
[----:B0-----:R-:W-:Y:S01]  /*39a0*/  STG.E desc[UR14][R88.64], R4 ;  /* 0x0000000458007986 */ /* 0x001fe2000c10190e */
[----:B------:R-:W-:Y:S01]  /*39b0*/  LEA.HI.X R30, R33, UR5, RZ, 0x2, P4 ;  /* 0x00000005211e7c11 */ /* 0x000fe2000a0f14ff */
[----:B------:R-:W-:Y:S01]  /*39c0*/  IMAD.X R103, RZ, RZ, R29, P5 ;  /* 0x000000ffff677224 */ /* 0x000fe200028e061d */
[----:B------:R-:W-:Y:S01]  /*39d0*/  LEA.HI.X R28, R35, UR5, RZ, 0x2, P3 ;  /* 0x00000005231c7c11 */ /* 0x000fe200098f14ff */
[----:B------:R-:W-:Y:S01]  /*39e0*/  LDSM.16.M88.4 R44, [R87+0x400] ;  /* 0x00040000572c783b */ /* 0x000fe20000000200 */
[----:B------:R-:W-:-:S02]  /*39f0*/  IADD3 R66, P4, PT, R86, R67, RZ ;  /* 0x0000004356427210 */ /* 0x000fc40007f9e0ff */
[----:B------:R-:W-:Y:S02]  /*3a00*/  LEA.HI.X R29, R34, UR5, RZ, 0x2, P2 ;  /* 0x00000005221d7c11 */ /* 0x000fe400090f14ff */
[C---:B------:R-:W-:Y:S01]  /*3a10*/  IADD3 R62, P3, PT, R86.reuse, R63, RZ ;  /* 0x0000003f563e7210 */ /* 0x040fe20007f7e0ff */
[----:B------:R-:W-:Y:S01]  /*3a20*/  IMAD.X R67, RZ, RZ, R30, P4 ;  /* 0x000000ffff437224 */ /* 0x000fe200020e061e */
[----:B------:R-:W-:Y:S02]  /*3a30*/  IADD3 R64, P2, PT, R86, R65, RZ ;  /* 0x0000004156407210 */ /* 0x000fe40007f5e0ff */
[----:B------:R-:W-:Y:S01]  /*3a40*/  LEA R51, P5, R107, UR4, 0x2 ;  /* 0x000000046b337c11 */ /* 0x000fe2000f8a10ff */
[----:B------:R-:W-:Y:S01]  /*3a50*/  IMAD.X R63, RZ, RZ, R28, P3 ;  /* 0x000000ffff3f7224 */ /* 0x000fe200018e061c */
[----:B------:R-:W-:Y:S01]  /*3a60*/  LEA R53, P0, R84, UR4, 0x2 ;  /* 0x0000000454357c11 */ /* 0x000fe2000f8010ff */
[----:B------:R-:W-:Y:S01]  /*3a70*/  IMAD.X R65, RZ, RZ, R29, P2 ;  /* 0x000000ffff417224 */ /* 0x000fe200010e061d */
[----:B------:R-:W-:-:S02]  /*3a80*/  LEA R49, P6, R36, UR4, 0x2 ;  /* 0x0000000424317c11 */ /* 0x000fc4000f8c10ff */
[----:B------:R-:W-:Y:S02]  /*3a90*/  LEA R61, P4, R83, UR4, 0x2 ;  /* 0x00000004533d7c11 */ /* 0x000fe4000f8810ff */
[----:B------:R-:W-:Y:S02]  /*3aa0*/  LEA.HI.X R28, R107, UR5, RZ, 0x2, P5 ;  /* 0x000000056b1c7c11 */ /* 0x000fe4000a8f14ff */
[----:B------:R-:W-:Y:S02]  /*3ab0*/  LEA.HI.X R84, R84, UR5, RZ, 0x2, P0 ;  /* 0x0000000554547c11 */ /* 0x000fe400080f14ff */
[----:B------:R-:W-:Y:S02]  /*3ac0*/  LEA.HI.X R29, R36, UR5, RZ, 0x2, P6 ;  /* 0x00000005241d7c11 */ /* 0x000fe4000b0f14ff */
[C---:B------:R-:W-:Y:S02]  /*3ad0*/  IADD3 R50, P5, PT, R86.reuse, R51, RZ ;  /* 0x0000003356327210 */ /* 0x040fe40007fbe0ff */
[----:B------:R-:W-:-:S02]  /*3ae0*/  IADD3 R52, P0, PT, R86, R53, RZ ;  /* 0x0000003556347210 */ /* 0x000fc40007f1e0ff */
[----:B------:R-:W-:Y:S01]  /*3af0*/  LEA R55, P2, R82, UR4, 0x2 ;  /* 0x0000000452377c11 */ /* 0x000fe2000f8410ff */
[----:B------:R-:W-:Y:S01]  /*3b00*/  IMAD.X R51, RZ, RZ, R28, P5 ;  /* 0x000000ffff337224 */ /* 0x000fe200028e061c */
[C---:B------:R-:W-:Y:S01]  /*3b10*/  IADD3 R48, P6, PT, R86.reuse, R49, RZ ;  /* 0x0000003156307210 */ /* 0x040fe20007fde0ff */
[----:B------:R-:W-:Y:S01]  /*3b20*/  IMAD.X R53, RZ, RZ, R84, P0 ;  /* 0x000000ffff357224 */ /* 0x000fe200000e0654 */
[----:B------:R-:W-:Y:S02]  /*3b30*/  LEA.HI.X R83, R83, UR5, RZ, 0x2, P4 ;  /* 0x0000000553537c11 */ /* 0x000fe4000a0f14ff */
[----:B------:R-:W-:Y:S01]  /*3b40*/  IADD3 R60, P4, PT, R86, R61, RZ ;  /* 0x0000003d563c7210 */ /* 0x000fe20007f9e0ff */
[----:B------:R-:W-:Y:S01]  /*3b50*/  IMAD.X R49, RZ, RZ, R29, P6 ;  /* 0x000000ffff317224 */ /* 0x000fe200030e061d */
[----:B------:R-:W-:Y:S02]  /*3b60*/  LEA.HI.X R82, R82, UR5, RZ, 0x2, P2 ;  /* 0x0000000552527c11 */ /* 0x000fe400090f14ff */
[----:B------:R-:W-:Y:S01]  /*3b70*/  LEA R59, P3, R81, UR4, 0x2 ;  /* 0x00000004513b7c11 */ /* 0x000fe2000f8610ff */
[----:B------:R-:W-:Y:S01]  /*3b80*/  IMAD.X R61, RZ, RZ, R83, P4 ;  /* 0x000000ffff3d7224 */ /* 0x000fe200020e0653 */
[----:B------:R-:W-:-:S02]  /*3b90*/  LEA R33, P5, R80, UR4, 0x2 ;  /* 0x0000000450217c11 */ /* 0x000fc4000f8a10ff */
[----:B------:R-:W-:Y:S02]  /*3ba0*/  LEA R107, P0, R78, UR4, 0x2 ;  /* 0x000000044e6b7c11 */ /* 0x000fe4000f8010ff */
[C---:B------:R-:W-:Y:S02]  /*3bb0*/  IADD3 R54, P2, PT, R86.reuse, R55, RZ ;  /* 0x0000003756367210 */ /* 0x040fe40007f5e0ff */
[----:B------:R-:W-:Y:S02]  /*3bc0*/  LEA R29, P6, R79, UR4, 0x2 ;  /* 0x000000044f1d7c11 */ /* 0x000fe4000f8c10ff */
[----:B------:R-:W-:Y:S01]  /*3bd0*/  LEA.HI.X R81, R81, UR5, RZ, 0x2, P3 ;  /* 0x0000000551517c11 */ /* 0x000fe200098f14ff */
[----:B------:R-:W-:Y:S01]  /*3be0*/  IMAD.X R55, RZ, RZ, R82, P2 ;  /* 0x000000ffff377224 */ /* 0x000fe200010e0652 */
[----:B------:R-:W-:Y:S02]  /*3bf0*/  IADD3 R58, P4, PT, R86, R59, RZ ;  /* 0x0000003b563a7210 */ /* 0x000fe40007f9e0ff */
[----:B------:R-:W-:-:S02]  /*3c00*/  LEA.HI.X R28, R80, UR5, RZ, 0x2, P5 ;  /* 0x00000005501c7c11 */ /* 0x000fc4000a8f14ff */
[----:B------:R-:W-:Y:S01]  /*3c10*/  LEA.HI.X R78, R78, UR5, RZ, 0x2, P0 ;  /* 0x000000054e4e7c11 */ /* 0x000fe200080f14ff */
[----:B------:R-:W-:Y:S01]  /*3c20*/  IMAD.X R59, RZ, RZ, R81, P4 ;  /* 0x000000ffff3b7224 */ /* 0x000fe200020e0651 */
[C---:B------:R-:W-:Y:S02]  /*3c30*/  IADD3 R80, P5, PT, R86.reuse, R33, RZ ;  /* 0x0000002156507210 */ /* 0x040fe40007fbe0ff */
[----:B------:R-:W-:Y:S02]  /*3c40*/  LEA.HI.X R79, R79, UR5, RZ, 0x2, P6 ;  /* 0x000000054f4f7c11 */ /* 0x000fe4000b0f14ff */
[C---:B------:R-:W-:Y:S01]  /*3c50*/  IADD3 R106, P0, PT, R86.reuse, R107, RZ ;  /* 0x0000006b566a7210 */ /* 0x040fe20007f1e0ff */
[----:B------:R-:W-:Y:S01]  /*3c60*/  IMAD.X R81, RZ, RZ, R28, P5 ;  /* 0x000000ffff517224 */ /* 0x000fe200028e061c */
[----:B------:R-:W-:Y:S02]  /*3c70*/  LEA R35, P2, R77, UR4, 0x2 ;  /* 0x000000044d237c11 */ /* 0x000fe4000f8410ff */
[----:B------:R-:W-:Y:S01]  /*3c80*/  IADD3 R82, P6, PT, R86, R29, RZ ;  /* 0x0000001d56527210 */ /* 0x000fe20007fde0ff */
[----:B------:R-:W-:Y:S01]  /*3c90*/  IMAD.X R107, RZ, RZ, R78, P0 ;  /* 0x000000ffff6b7224 */ /* 0x000fe200000e064e */
[----:B------:R-:W-:-:S02]  /*3ca0*/  LEA R31, P3, R76, UR4, 0x2 ;  /* 0x000000044c1f7c11 */ /* 0x000fc4000f8610ff */
[----:B------:R-:W-:Y:S01]  /*3cb0*/  LEA.HI.X R77, R77, UR5, RZ, 0x2, P2 ;  /* 0x000000054d4d7c11 */ /* 0x000fe200090f14ff */
[----:B------:R-:W-:Y:S01]  /*3cc0*/  IMAD.X R83, RZ, RZ, R79, P6 ;  /* 0x000000ffff537224 */ /* 0x000fe200030e064f */
[----:B------:R-:W-:Y:S02]  /*3cd0*/  IADD3 R78, P2, PT, R86, R35, RZ ;  /* 0x00000023564e7210 */ /* 0x000fe40007f5e0ff */
[----:B------:R-:W-:Y:S02]  /*3ce0*/  LEA.HI.X R28, R76, UR5, RZ, 0x2, P3 ;  /* 0x000000054c1c7c11 */ /* 0x000fe400098f14ff */
[----:B------:R-:W-:Y:S01]  /*3cf0*/  LEA R29, P6, R74, UR4, 0x2 ;  /* 0x000000044a1d7c11 */ /* 0x000fe2000f8c10ff */
[----:B------:R-:W-:Y:S01]  /*3d00*/  IMAD.X R79, RZ, RZ, R77, P2 ;  /* 0x000000ffff4f7224 */ /* 0x000fe200010e064d */
[----:B------:R-:W-:Y:S02]  /*3d10*/  IADD3 R76, P3, PT, R86, R31, RZ ;  /* 0x0000001f564c7210 */ /* 0x000fe40007f7e0ff */
[----:B------:R-:W-:-:S02]  /*3d20*/  LEA R111, P5, R73, UR4, 0x2 ;  /* 0x00000004496f7c11 */ /* 0x000fc4000f8a10ff */
[----:B------:R-:W-:Y:S01]  /*3d30*/  LEA.HI.X R34, R74, UR5, RZ, 0x2, P6 ;  /* 0x000000054a227c11 */ /* 0x000fe2000b0f14ff */
[----:B------:R-:W-:Y:S01]  /*3d40*/  IMAD.X R77, RZ, RZ, R28, P3 ;  /* 0x000000ffff4d7224 */ /* 0x000fe200018e061c */
[----:B------:R-:W-:Y:S02]  /*3d50*/  LEA R109, P4, R75, UR4, 0x2 ;  /* 0x000000044b6d7c11 */ /* 0x000fe4000f8810ff */
[----:B------:R-:W-:Y:S02]  /*3d60*/  LEA R33, P0, R72, UR4, 0x2 ;  /* 0x0000000448217c11 */ /* 0x000fe4000f8010ff */
[----:B------:R-:W-:Y:S02]  /*3d70*/  IADD3 R74, P6, PT, R86, R29, RZ ;  /* 0x0000001d564a7210 */ /* 0x000fe40007fde0ff */
[----:B------:R-:W0:Y:S01]  /*3d80*/  LDSM.16.M88.4 R28, [R87] ;  /* 0x00000000571c783b */ /* 0x000e220000000200 */
[----:B------:R-:W-:Y:S02]  /*3d90*/  LEA.HI.X R73, R73, UR5, RZ, 0x2, P5 ;  /* 0x0000000549497c11 */ /* 0x000fe4000a8f14ff */
[----:B------:R-:W-:-:S02]  /*3da0*/  LEA.HI.X R75, R75, UR5, RZ, 0x2, P4 ;  /* 0x000000054b4b7c11 */ /* 0x000fc4000a0f14ff */
[C---:B------:R-:W-:Y:S02]  /*3db0*/  IADD3 R108, P2, PT, R86.reuse, R109, RZ ;  /* 0x0000006d566c7210 */ /* 0x040fe40007f5e0ff */
[----:B------:R-:W-:Y:S02]  /*3dc0*/  IADD3 R110, P5, PT, R86, R111, RZ ;  /* 0x0000006f566e7210 */ /* 0x000fe40007fbe0ff */
[----:B------:R-:W-:Y:S01]  /*3dd0*/  LEA.HI.X R32, R72, UR5, RZ, 0x2, P0 ;  /* 0x0000000548207c11 */ /* 0x000fe200080f14ff */
[----:B------:R-:W-:Y:S01]  /*3de0*/  IMAD.X R109, RZ, RZ, R75, P2 ;  /* 0x000000ffff6d7224 */ /* 0x000fe200010e064b */
[----:B------:R-:W-:Y:S01]  /*3df0*/  IADD3 R72, P0, PT, R86, R33, RZ ;  /* 0x0000002156487210 */ /* 0x000fe20007f1e0ff */
[----:B------:R-:W-:Y:S01]  /*3e00*/  IMAD.X R111, RZ, RZ, R73, P5 ;  /* 0x000000ffff6f7224 */ /* 0x000fe200028e0649 */
[----:B------:R-:W-:Y:S01]  /*3e10*/  LEA R113, P3, R71, UR4, 0x2 ;  /* 0x0000000447717c11 */ /* 0x000fe2000f8610ff */
[----:B------:R-:W-:Y:S01]  /*3e20*/  IMAD.X R75, RZ, RZ, R34, P6 ;  /* 0x000000ffff4b7224 */ /* 0x000fe200030e0622 */
[----:B------:R-:W-:Y:S01]  /*3e30*/  LEA R39, P4, R70, UR4, 0x2 ;  /* 0x0000000446277c11 */ /* 0x000fe2000f8810ff */
[----:B------:R-:W-:Y:S01]  /*3e40*/  IMAD.X R73, RZ, RZ, R32, P0 ;  /* 0x000000ffff497224 */ /* 0x000fe200000e0620 */
[----:B------:R-:W-:Y:S01]  /*3e50*/  LEA R115, P2, R69, UR4, 0x2 ;  /* 0x0000000445737c11 */ /* 0x000fe2000f8410ff */
[----:B------:R-:W1:Y:S01]  /*3e60*/  LDSM.16.M88.4 R32, [R87+0x100] ;  /* 0x000100005720783b */ /* 0x000e620000000200 */
[----:B------:R-:W-:-:S02]  /*3e70*/  LEA.HI.X R71, R71, UR5, RZ, 0x2, P3 ;  /* 0x0000000547477c11 */ /* 0x000fc400098f14ff */
[----:B------:R-:W-:Y:S02]  /*3e80*/  LEA R37, P6, R68, UR4, 0x2 ;  /* 0x0000000444257c11 */ /* 0x000fe4000f8c10ff */
[----:B------:R-:W-:Y:S02]  /*3e90*/  IADD3 R112, P3, PT, R86, R113, RZ ;  /* 0x0000007156707210 */ /* 0x000fe40007f7e0ff */
[----:B------:R-:W-:Y:S02]  /*3ea0*/  LEA R117, P5, R3, UR4, 0x2 ;  /* 0x0000000403757c11 */ /* 0x000fe4000f8a10ff */
[----:B------:R-:W-:Y:S01]  /*3eb0*/  LEA.HI.X R36, R70, UR5, RZ, 0x2, P4 ;  /* 0x0000000546247c11 */ /* 0x000fe2000a0f14ff */
[----:B------:R-:W-:Y:S01]  /*3ec0*/  IMAD.X R113, RZ, RZ, R71, P3 ;  /* 0x000000ffff717224 */ /* 0x000fe200018e0647 */
[----:B------:R-:W-:Y:S02]  /*3ed0*/  IADD3 R70, P4, PT, R86, R39, RZ ;  /* 0x0000002756467210 */ /* 0x000fe40007f9e0ff */
[----:B------:R-:W-:-:S02]  /*3ee0*/  LEA.HI.X R69, R69, UR5, RZ, 0x2, P2 ;  /* 0x0000000545457c11 */ /* 0x000fc400090f14ff */
[----:B------:R-:W-:Y:S01]  /*3ef0*/  IADD3 R114, P2, PT, R86, R115, RZ ;  /* 0x0000007356727210 */ /* 0x000fe20007f5e0ff */
[----:B------:R-:W-:Y:S01]  /*3f00*/  IMAD.X R71, RZ, RZ, R36, P4 ;  /* 0x000000ffff477224 */ /* 0x000fe200020e0624 */
[----:B------:R-:W-:Y:S02]  /*3f10*/  LEA.HI.X R42, R68, UR5, RZ, 0x2, P6 ;  /* 0x00000005442a7c11 */ /* 0x000fe4000b0f14ff */
[----:B------:R-:W-:Y:S01]  /*3f20*/  IADD3 R68, P6, PT, R86, R37, RZ ;  /* 0x0000002556447210 */ /* 0x000fe20007fde0ff */
[----:B------:R-:W-:Y:S01]  /*3f30*/  IMAD.X R115, RZ, RZ, R69, P2 ;  /* 0x000000ffff737224 */ /* 0x000fe200010e0645 */
[----:B------:R-:W-:Y:S01]  /*3f40*/  LEA.HI.X R40, R3, UR5, RZ, 0x2, P5 ;  /* 0x0000000503287c11 */ /* 0x000fe2000a8f14ff */
[----:B------:R-:W2:Y:S01]  /*3f50*/  LDSM.16.M88.4 R36, [R87+0x200] ;  /* 0x000200005724783b */ /* 0x000ea20000000200 */
[----:B------:R-:W-:Y:S01]  /*3f60*/  LEA R43, P0, R2, UR4, 0x2 ;  /* 0x00000004022b7c11 */ /* 0x000fe2000f8010ff */
[----:B------:R-:W-:Y:S01]  /*3f70*/  IMAD.X R69, RZ, RZ, R42, P6 ;  /* 0x000000ffff457224 */ /* 0x000fe200030e062a */
[----:B------:R-:W-:Y:S01]  /*3f80*/  LEA R41, P3, R0, UR4, 0x2 ;  /* 0x0000000400297c11 */ /* 0x000fe2000f8610ff */
[----:B0-----:R-:W-:Y:S01]  /*3f90*/  STG.E desc[UR14][R88.64+0x80], R28 ;  /* 0x0000801c58007986 */ /* 0x001fe2000c10190e */
[----:B------:R-:W-:-:S02]  /*3fa0*/  IADD3 R116, P5, PT, R86, R117, RZ ;  /* 0x0000007556747210 */ /* 0x000fc40007fbe0ff */
[----:B------:R-:W-:Y:S01]  /*3fb0*/  LEA.HI.X R3, R2, UR5, RZ, 0x2, P0 ;  /* 0x0000000502037c11 */ /* 0x000fe200080f14ff */
[----:B------:R-:W-:Y:S01]  /*3fc0*/  STG.E desc[UR14][R100.64], R5 ;  /* 0x0000000564007986 */ /* 0x000fe2000c10190e */
[C---:B------:R-:W-:Y:S01]  /*3fd0*/  IADD3 R2, P0, PT, R86.reuse, R43, RZ ;  /* 0x0000002b56027210 */ /* 0x040fe20007f1e0ff */
[----:B------:R-:W-:Y:S01]  /*3fe0*/  IMAD.X R117, RZ, RZ, R40, P5 ;  /* 0x000000ffff757224 */ /* 0x000fe200028e0628 */
[----:B------:R-:W-:Y:S01]  /*3ff0*/  IADD3 R84, P6, PT, R86, R41, RZ ;  /* 0x0000002956547210 */ /* 0x000fe20007fde0ff */
[----:B------:R-:W-:Y:S01]  /*4000*/  STG.E desc[UR14][R100.64+0x80], R29 ;  /* 0x0000801d64007986 */ /* 0x000fe2000c10190e */
[----:B------:R-:W-:Y:S01]  /*4010*/  LEA R119, P4, R90, UR4, 0x2 ;  /* 0x000000045a777c11 */ /* 0x000fe2000f8810ff */
[----:B------:R-:W-:Y:S01]  /*4020*/  IMAD.X R3, RZ, RZ, R3, P0 ;  /* 0x000000ffff037224 */ /* 0x000fe200000e0603 */
[----:B------:R-:W-:Y:S01]  /*4030*/  LEA R121, P2, R85, UR4, 0x2 ;  /* 0x0000000455797c11 */ /* 0x000fe2000f8410ff */
[----:B------:R-:W0:Y:S01]  /*4040*/  LDSM.16.M88.4 R40, [R87+0x300] ;  /* 0x000300005728783b */ /* 0x000e220000000200 */
[----:B------:R-:W-:-:S02]  /*4050*/  IADD3 R118, P5, PT, R86, R119, RZ ;  /* 0x0000007756767210 */ /* 0x000fc40007fbe0ff */
[----:B------:R-:W-:Y:S01]  /*4060*/  LEA.HI.X R90, R90, UR5, RZ, 0x2, P4 ;  /* 0x000000055a5a7c11 */ /* 0x000fe2000a0f14ff */
[----:B------:R-:W-:Y:S01]  /*4070*/  STG.E desc[UR14][R104.64], R6 ;  /* 0x0000000668007986 */ /* 0x000fe2000c10190e */
[----:B------:R-:W-:-:S03]  /*4080*/  IADD3 R120, P0, PT, R86, R121, RZ ;  /* 0x0000007956787210 */ /* 0x000fc60007f1e0ff */
[----:B------:R-:W-:Y:S01]  /*4090*/  STG.E desc[UR14][R104.64+0x80], R30 ;  /* 0x0000801e68007986 */ /* 0x000fe2000c10190e */
[----:B------:R-:W-:-:S03]  /*40a0*/  IMAD.X R119, RZ, RZ, R90, P5 ;  /* 0x000000ffff777224 */ /* 0x000fc600028e065a */
[----:B------:R-:W-:Y:S04]  /*40b0*/  STG.E desc[UR14][R102.64], R7 ;  /* 0x0000000766007986 */ /* 0x000fe8000c10190e */
[----:B------:R-:W3:Y:S04]  /*40c0*/  LDSM.16.M88.4 R4, [R87+0x500] ;  /* 0x000500005704783b */ /* 0x000ee80000000200 */
[----:B------:R-:W-:Y:S04]  /*40d0*/  STG.E desc[UR14][R102.64+0x80], R31 ;  /* 0x0000801f66007986 */ /* 0x000fe8000c10190e */
[----:B------:R-:W-:Y:S04]  /*40e0*/  STG.E desc[UR14][R56.64], R96 ;  /* 0x0000006038007986 */ /* 0x000fe8000c10190e */
[----:B-1----:R-:W-:Y:S04]  /*40f0*/  STG.E desc[UR14][R56.64+0x80], R32 ;  /* 0x0000802038007986 */ /* 0x002fe8000c10190e */
[----:B------:R-:W1:Y:S04]  /*4100*/  LDSM.16.M88.4 R28, [R87+0x600] ;  /* 0x00060000571c783b */ /* 0x000e680000000200 */
[----:B------:R-:W-:Y:S04]  /*4110*/  STG.E desc[UR14][R66.64], R97 ;  /* 0x0000006142007986 */ /* 0x000fe8000c10190e */
[----:B------:R-:W-:Y:S04]  /*4120*/  STG.E desc[UR14][R66.64+0x80], R33 ;  /* 0x0000802142007986 */ /* 0x000fe8000c10190e */
[----:B------:R-:W-:Y:S04]  /*4130*/  STG.E desc[UR14][R64.64], R98 ;  /* 0x0000006240007986 */ /* 0x000fe8000c10190e */
[----:B------:R-:W-:Y:S04]  /*4140*/  STG.E desc[UR14][R64.64+0x80], R34 ;  /* 0x0000802240007986 */ /* 0x000fe8000c10190e */
[----:B------:R-:W-:Y:S04]  /*4150*/  STG.E desc[UR14][R62.64+0x80], R35 ;  /* 0x000080233e007986 */ /* 0x000fe8000c10190e */
[----:B------:R-:W4:Y:S04]  /*4160*/  LDSM.16.M88.4 R32, [R87+0x700] ;  /* 0x000700005720783b */ /* 0x000f280000000200 */
[----:B------:R-:W-:Y:S04]  /*4170*/  STG.E desc[UR14][R62.64], R99 ;  /* 0x000000633e007986 */ /* 0x000fe8000c10190e */
[----:B------:R-:W-:Y:S04]  /*4180*/  STG.E desc[UR14][R48.64], R92 ;  /* 0x0000005c30007986 */ /* 0x000fe8000c10190e */
[----:B--2---:R-:W-:Y:S04]  /*4190*/  STG.E desc[UR14][R48.64+0x80], R36 ;  /* 0x0000802430007986 */ /* 0x004fe8000c10190e */
[----:B------:R-:W-:Y:S04]  /*41a0*/  STG.E desc[UR14][R50.64], R93 ;  /* 0x0000005d32007986 */ /* 0x000fe8000c10190e */
[----:B------:R-:W-:Y:S04]  /*41b0*/  STG.E desc[UR14][R50.64+0x80], R37 ;  /* 0x0000802532007986 */ /* 0x000fe8000c10190e */
[----:B------:R-:W-:Y:S04]  /*41c0*/  STG.E desc[UR14][R52.64], R94 ;  /* 0x0000005e34007986 */ /* 0x000fe8000c10190e */
[----:B------:R-:W-:Y:S04]  /*41d0*/  STG.E desc[UR14][R52.64+0x80], R38 ;  /* 0x0000802634007986 */ /* 0x000fe8000c10190e */
[----:B------:R-:W-:Y:S04]  /*41e0*/  STG.E desc[UR14][R60.64], R95 ;  /* 0x0000005f3c007986 */ /* 0x000fe8000c10190e */
[----:B------:R-:W-:Y:S04]  /*41f0*/  STG.E desc[UR14][R60.64+0x80], R39 ;  /* 0x000080273c007986 */ /* 0x000fe8000c10190e */
[----:B------:R-:W-:Y:S04]  /*4200*/  STG.E desc[UR14][R54.64], R12 ;  /* 0x0000000c36007986 */ /* 0x000fe8000c10190e */
[----:B0-----:R-:W-:Y:S04]  /*4210*/  STG.E desc[UR14][R54.64+0x80], R40 ;  /* 0x0000802836007986 */ /* 0x001fe8000c10190e */
[----:B------:R-:W-:Y:S04]  /*4220*/  STG.E desc[UR14][R58.64], R13 ;  /* 0x0000000d3a007986 */ /* 0x000fe8000c10190e */
        /* <DEDUP_REMOVED lines=13> */
[----:B---3--:R0:W-:Y:S04]  /*4300*/  STG.E desc[UR14][R74.64+0x80], R4 ;  /* 0x000080044a007986 */ /* 0x0081e8000c10190e */
[----:B------:R2:W-:Y:S04]  /*4310*/  STG.E desc[UR14][R74.64], R20 ;  /* 0x000000144a007986 */ /* 0x0005e8000c10190e */
[----:B------:R2:W-:Y:S01]  /*4320*/  STG.E desc[UR14][R110.64], R21 ;  /* 0x000000156e007986 */ /* 0x0005e2000c10190e */
[----:B0-----:R-:W-:-:S03]  /*4330*/  LEA.HI.X R4, R0, UR5, RZ, 0x2, P3 ;  /* 0x0000000500047c11 */ /* 0x001fc600098f14ff */
[----:B------:R2:W-:Y:S01]  /*4340*/  STG.E desc[UR14][R110.64+0x80], R5 ;  /* 0x000080056e007986 */ /* 0x0005e2000c10190e */
[----:B------:R-:W-:-:S03]  /*4350*/  LEA.HI.X R0, R85, UR5, RZ, 0x2, P2 ;  /* 0x0000000555007c11 */ /* 0x000fc600090f14ff */
[----:B------:R2:W-:Y:S01]  /*4360*/  STG.E desc[UR14][R72.64], R22 ;  /* 0x0000001648007986 */ /* 0x0005e2000c10190e */
[----:B------:R-:W-:Y:S02]  /*4370*/  IMAD.X R85, RZ, RZ, R4, P6 ;  /* 0x000000ffff557224 */ /* 0x000fe400030e0604 */
[----:B------:R-:W-:Y:S01]  /*4380*/  IMAD.X R121, RZ, RZ, R0, P0 ;  /* 0x000000ffff797224 */ /* 0x000fe200000e0600 */
[----:B------:R2:W-:Y:S04]  /*4390*/  STG.E desc[UR14][R72.64+0x80], R6 ;  /* 0x0000800648007986 */ /* 0x0005e8000c10190e */
[----:B------:R2:W-:Y:S04]  /*43a0*/  STG.E desc[UR14][R112.64], R23 ;  /* 0x0000001770007986 */ /* 0x0005e8000c10190e */
[----:B------:R2:W-:Y:S04]  /*43b0*/  STG.E desc[UR14][R112.64+0x80], R7 ;  /* 0x0000800770007986 */ /* 0x0005e8000c10190e */
[----:B------:R2:W-:Y:S04]  /*43c0*/  STG.E desc[UR14][R70.64], R16 ;  /* 0x0000001046007986 */ /* 0x0005e8000c10190e */
[----:B-1----:R2:W-:Y:S04]  /*43d0*/  STG.E desc[UR14][R70.64+0x80], R28 ;  /* 0x0000801c46007986 */ /* 0x0025e8000c10190e */
[----:B------:R2:W-:Y:S04]  /*43e0*/  STG.E desc[UR14][R114.64], R17 ;  /* 0x0000001172007986 */ /* 0x0005e8000c10190e */
[----:B------:R2:W-:Y:S04]  /*43f0*/  STG.E desc[UR14][R114.64+0x80], R29 ;  /* 0x0000801d72007986 */ /* 0x0005e8000c10190e */
[----:B------:R2:W-:Y:S04]  /*4400*/  STG.E desc[UR14][R68.64], R18 ;  /* 0x0000001244007986 */ /* 0x0005e8000c10190e */
[----:B------:R2:W-:Y:S04]  /*4410*/  STG.E desc[UR14][R68.64+0x80], R30 ;  /* 0x0000801e44007986 */ /* 0x0005e8000c10190e */
[----:B------:R2:W-:Y:S04]  /*4420*/  STG.E desc[UR14][R116.64], R19 ;  /* 0x0000001374007986 */ /* 0x0005e8000c10190e */
[----:B------:R2:W-:Y:S04]  /*4430*/  STG.E desc[UR14][R116.64+0x80], R31 ;  /* 0x0000801f74007986 */ /* 0x0005e8000c10190e */
[----:B------:R2:W-:Y:S04]  /*4440*/  STG.E desc[UR14][R2.64], R8 ;  /* 0x0000000802007986 */ /* 0x0005e8000c10190e */
[----:B----4-:R2:W-:Y:S04]  /*4450*/  STG.E desc[UR14][R2.64+0x80], R32 ;  /* 0x0000802002007986 */ /* 0x0105e8000c10190e */
[----:B------:R2:W-:Y:S04]  /*4460*/  STG.E desc[UR14][R84.64], R9 ;  /* 0x0000000954007986 */ /* 0x0005e8000c10190e */
[----:B------:R2:W-:Y:S04]  /*4470*/  STG.E desc[UR14][R84.64+0x80], R33 ;  /* 0x0000802154007986 */ /* 0x0005e8000c10190e */
[----:B------:R2:W-:Y:S04]  /*4480*/  STG.E desc[UR14][R118.64], R10 ;  /* 0x0000000a76007986 */ /* 0x0005e8000c10190e */
[----:B------:R2:W-:Y:S04]  /*4490*/  STG.E desc[UR14][R118.64+0x80], R34 ;  /* 0x0000802276007986 */ /* 0x0005e8000c10190e */
[----:B------:R2:W-:Y:S04]  /*44a0*/  STG.E desc[UR14][R120.64], R11 ;  /* 0x0000000b78007986 */ /* 0x0005e8000c10190e */
[----:B------:R2:W-:Y:S01]  /*44b0*/  STG.E desc[UR14][R120.64+0x80], R35 ;  /* 0x0000802378007986 */ /* 0x0005e2000c10190e */
[----:B------:R-:W-:Y:S06]  /*44c0*/  BAR.SYNC.DEFER_BLOCKING 0x0 ;  /* 0x0000000000007b1d */ /* 0x000fec0000010000 */
[----:B------:R-:W-:Y:S05]  /*44d0*/  @P1 BRA `(.L_x_8) ;  /* 0x00000000009c1947 */ /* 0x000fea0003800000 */
[----:B------:R-:W-:Y:S01]  /*44e0*/  NOP ;  /* 0x0000000000007918 */ /* 0x000fe20000000000 */
[----:B------:R-:W-:Y:S01]  /*44f0*/  UMOV UR4, 0x50 ;  /* 0x0000005000047882 */ /* 0x000fe20000000000 */
[----:B------:R-:W-:Y:S01]  /*4500*/  IMAD.U32 R0, RZ, RZ, UR13 ;  /* 0x0000000dff007e24 */ /* 0x000fe2000f8e00ff */
[----:B------:R-:W-:Y:S01]  /*4510*/  ULEA UR11, UR11, UR4, 0x18 ;  /* 0x000000040b0b7291 */ /* 0x000fe2000f8ec0ff */
[----:B--2---:R-:W-:Y:S02]  /*4520*/  IMAD.MOV.U32 R3, RZ, RZ, 0x3 ;  /* 0x00000003ff037424 */ /* 0x004fe400078e00ff */
[----:B------:R-:W-:Y:S01]  /*4530*/  IMAD.MOV.U32 R7, RZ, RZ, 0x1 ;  /* 0x00000001ff077424 */ /* 0x000fe200078e00ff */
[----:B------:R-:W-:-:S04]  /*4540*/  LOP3.LUT R0, R0, 0xffff, RZ, 0xc0, !PT ;  /* 0x0000ffff00007812 */ /* 0x000fc800078ec0ff */
[----:B------:R-:W-:Y:S01]  /*4550*/  SHF.R.U32.HI R0, RZ, 0x5, R0 ;  /* 0x00000005ff007819 */ /* 0x000fe20000011600 */
[----:B------:R-:W0:Y:S04]  /*4560*/  LDS R5, [UR11] ;  /* 0x0000000bff057984 */ /* 0x000e280008000800 */
[----:B------:R-:W-:Y:S01]  /*4570*/  VIADD R2, R0, 0x10 ;  /* 0x0000001000027836 */ /* 0x000fe20000000000 */
[----:B------:R-:W-:-:S04]  /*4580*/  SHF.L.U32 R0, R3, R0, RZ ;  /* 0x0000000003007219 */ /* 0x000fc800000006ff */
[----:B------:R-:W-:-:S04]  /*4590*/  SHF.L.U32 R3, R7, R2, RZ ;  /* 0x0000000207037219 */ /* 0x000fc800000006ff */
[----:B------:R-:W-:-:S04]  /*45a0*/  LOP3.LUT R0, R3, R0, RZ, 0xfc, !PT ;  /* 0x0000000003007212 */ /* 0x000fc800078efcff */
[C---:B------:R-:W-:Y:S02]  /*45b0*/  LOP3.LUT R2, R0.reuse, 0xffff, RZ, 0xc0, !PT ;  /* 0x0000ffff00027812 */ /* 0x040fe400078ec0ff */
[----:B0-----:R-:W-:-:S04]  /*45c0*/  LOP3.LUT R3, R0, 0xffff, R5, 0x80, !PT ;  /* 0x0000ffff00037812 */ /* 0x001fc800078e8005 */
[----:B------:R-:W-:-:S13]  /*45d0*/  ISETP.NE.AND P0, PT, R3, R2, PT ;  /* 0x000000020300720c */ /* 0x000fda0003f05270 */
[----:B------:R-:W-:Y:S05]  /*45e0*/  @P0 BRA `(.L_x_9) ;  /* 0x0000000000500947 */ /* 0x000fea0003800000 */
[----:B------:R-:W-:Y:S02]  /*45f0*/  SHF.R.U32.HI R5, RZ, 0x10, R5 ;  /* 0x00000010ff057819 */ /* 0x000fe40000011605 */
[----:B------:R-:W-:-:S04]  /*4600*/  SHF.R.U32.HI R2, RZ, 0x10, R0 ;  /* 0x00000010ff027819 */ /* 0x000fc80000011600 */
[----:B------:R-:W-:-:S04]  /*4610*/  LOP3.LUT R5, R5, R2, RZ, 0xc0, !PT ;  /* 0x0000000205057212 */ /* 0x000fc800078ec0ff */
[----:B------:R-:W-:-:S13]  /*4620*/  ISETP.NE.AND P0, PT, R5, R2, PT ;  /* 0x000000020500720c */ /* 0x000fda0003f05270 */
[----:B------:R-:W-:Y:S05]  /*4630*/  @P0 BRA `(.L_x_10) ;  /* 0x0000000000300947 */ /* 0x000fea0003800000 */
[----:B------:R-:W-:Y:S01]  /*4640*/  R2UR UR4, R0 ;  /* 0x00000000000472ca */ /* 0x000fe200000e0000 */
[----:B------:R-:W-:Y:S01]  /*4650*/  VOTEU.ANY UR5, UPT, PT ;  /* 0x0000000000057886 */ /* 0x000fe200038e0100 */
[----:B------:R-:W0:Y:S01]  /*4660*/  S2R R0, SR_LANEID ;  /* 0x0000000000007919 */ /* 0x000e220000000000 */
[----:B------:R-:W-:-:S10]  /*4670*/  UFLO.U32 UR5, UR5 ;  /* 0x00000005000572bd */ /* 0x000fd400080e0000 */
[----:B------:R-:W-:-:S06]  /*4680*/  ULOP3.LUT UR4, URZ, UR4, URZ, 0x33, !UPT ;  /* 0x00000004ff047292 */ /* 0x000fcc000f8e33ff */
[----:B------:R-:W-:-:S04]  /*4690*/  IMAD.U32 R2, RZ, RZ, UR4 ;  /* 0x00000004ff027e24 */ /* 0x000fc8000f8e00ff */
[----:B------:R-:W1:Y:S02]  /*46a0*/  REDUX UR6, R2 ;  /* 0x00000000020673c4 */ /* 0x000e640000000000 */
[----:B------:R3:W-:Y:S01]  /*46b0*/  UTCATOMSWS.AND URZ, UR4 ;  /* 0x0000000400ff79e3 */ /* 0x0007e20008000000 */
[----:B0-----:R-:W-:Y:S01]  /*46c0*/  ISETP.EQ.U32.AND P0, PT, R0, UR5, PT ;  /* 0x0000000500007c0c */ /* 0x001fe2000bf02070 */
[----:B-1----:R-:W-:-:S12]  /*46d0*/  IMAD.U32 R0, RZ, RZ, UR6 ;  /* 0x00000006ff007e24 */ /* 0x002fd8000f8e00ff */
[----:B------:R3:W-:Y:S01]  /*46e0*/  @P0 ATOMS.AND RZ, [UR11], R0 ;  /* 0x00000000ffff098c */ /* 0x0007e2000a80000b */
[----:B------:R-:W-:Y:S05]  /*46f0*/  BRA `(.L_x_8) ;  /* 0x0000000000147947 */ /* 0x000fea0003800000 */
.L_x_10:
[----:B------:R-:W-:-:S07]  /*4700*/  MOV R2, 0x4720 ;  /* 0x0000472000027802 */ /* 0x000fce0000000f00 */
[----:B------:R-:W-:Y:S05]  /*4710*/  CALL.REL.NOINC `($__internal_0_$__cuda_sm10x_tcgen05_guardrail_trap_col_being_dealloced_not_returned_by_alloc) ;  /* 0x0000000000207944 */ /* 0x000fea0003c00000 */
[----:B------:R-:W-:Y:S05]  /*4720*/  BRA `(.L_x_8) ;  /* 0x0000000000087947 */ /* 0x000fea0003800000 */
.L_x_9:
[----:B------:R-:W-:-:S07]  /*4730*/  MOV R2, 0x4750 ;  /* 0x0000475000027802 */ /* 0x000fce0000000f00 */
[----:B------:R-:W-:Y:S05]  /*4740*/  CALL.REL.NOINC `($__internal_2_$__cuda_sm10x_tcgen05_guardrail_trap_unallocated_columns_being_dealloced) ;  /* 0x00000000002c7944 */ /* 0x000fea0003c00000 */
.L_x_8:
[----:B------:R-:W-:Y:S01]  /*4750*/  NOP ;  /* 0x0000000000007918 */ /* 0x000fe20000000000 */
[----:B---3--:R-:W-:Y:S05]  /*4760*/  EXIT ;  /* 0x000000000000794d */ /* 0x008fea0003800000 */
.L_x_7:
[----:B------:R-:W0:Y:S02]  /*4770*/  SYNCS.PHASECHK.TRANS64.TRYWAIT P0, [UR12+0xc000], RZ ;  /* 0x00c000ffff0075a7 */ /* 0x000e24000800110c */
[----:B0-----:R-:W-:Y:S05]  /*4780*/  @!P0 BRA `(.L_x_7) ;  /* 0xfffffffc00f88947 */ /* 0x001fea000383ffff */
[----:B------:R-:W-:Y:S05]  /*4790*/  BRA `(.L_x_11) ;  /* 0xffffffec00007947 */ /* 0x000fea000383ffff */
        .weak           $__internal_0_$__cuda_sm10x_tcgen05_guardrail_trap_col_being_dealloced_not_returned_by_alloc
        .type           $__internal_0_$__cuda_sm10x_tcgen05_guardrail_trap_col_being_dealloced_not_returned_by_alloc,@function
        .size           $__internal_0_$__cuda_sm10x_tcgen05_guardrail_trap_col_being_dealloced_not_returned_by_alloc,($__internal_1_$__cuda_sm10x_tcgen05_guardrail_trap_phase_invalid_during_alloc - $__internal_0_$__cuda_sm10x_tcgen05_guardrail_trap_col_being_dealloced_not_returned_by_alloc)
$__internal_0_$__cuda_sm10x_tcgen05_guardrail_trap_col_being_dealloced_not_returned_by_alloc:
[----:B------:R-:W-:Y:S05]  /*47a0*/  BPT.TRAP 0x1 ;  /* 0x000000040000795c */ /* 0x000fea0000300000 */
[----:B------:R-:W-:-:S04]  /*47b0*/  IMAD.MOV.U32 R3, RZ, RZ, 0x0 ;  /* 0x00000000ff037424 */ /* 0x000fc800078e00ff */
[----:B------:R-:W-:Y:S05]  /*47c0*/  RET.REL.NODEC R2 `(gluon_mma) ;  /* 0xffffffb8020c7950 */ /* 0x000fea0003c3ffff */
        .weak           $__internal_1_$__cuda_sm10x_tcgen05_guardrail_trap_phase_invalid_during_alloc
        .type           $__internal_1_$__cuda_sm10x_tcgen05_guardrail_trap_phase_invalid_during_alloc,@function
        .size           $__internal_1_$__cuda_sm10x_tcgen05_guardrail_trap_phase_invalid_during_alloc,($__internal_2_$__cuda_sm10x_tcgen05_guardrail_trap_unallocated_columns_being_dealloced - $__internal_1_$__cuda_sm10x_tcgen05_guardrail_trap_phase_invalid_during_alloc)
$__internal_1_$__cuda_sm10x_tcgen05_guardrail_trap_phase_invalid_during_alloc:
[----:B------:R-:W-:Y:S05]  /*47d0*/  BPT.TRAP 0x1 ;  /* 0x000000040000795c */ /* 0x000fea0000300000 */
[----:B------:R-:W-:-:S04]  /*47e0*/  IMAD.MOV.U32 R3, RZ, RZ, 0x0 ;  /* 0x00000000ff037424 */ /* 0x000fc800078e00ff */
[----:B------:R-:W-:Y:S05]  /*47f0*/  RET.REL.NODEC R2 `(gluon_mma) ;  /* 0xffffffb802007950 */ /* 0x000fea0003c3ffff */
        .weak           $__internal_2_$__cuda_sm10x_tcgen05_guardrail_trap_unallocated_columns_being_dealloced
        .type           $__internal_2_$__cuda_sm10x_tcgen05_guardrail_trap_unallocated_columns_being_dealloced,@function
        .size           $__internal_2_$__cuda_sm10x_tcgen05_guardrail_trap_unallocated_columns_being_dealloced,(.L_x_15 - $__internal_2_$__cuda_sm10x_tcgen05_guardrail_trap_unallocated_columns_being_dealloced)
$__internal_2_$__cuda_sm10x_tcgen05_guardrail_trap_unallocated_columns_being_dealloced:
[----:B------:R-:W-:Y:S05]  /*4800*/  BPT.TRAP 0x1 ;  /* 0x000000040000795c */ /* 0x000fea0000300000 */
[----:B------:R-:W-:-:S04]  /*4810*/  IMAD.MOV.U32 R3, RZ, RZ, 0x0 ;  /* 0x00000000ff037424 */ /* 0x000fc800078e00ff */
[----:B------:R-:W-:Y:S05]  /*4820*/  RET.REL.NODEC R2 `(gluon_mma) ;  /* 0xffffffb402f47950 */ /* 0x000fea0003c3ffff */
.L_x_12:
[----:B------:R-:W-:-:S00]  /*4830*/  BRA `(.L_x_12) ;  /* 0xfffffffc00fc7947 */ /* 0x000fc0000383ffff */
[----:B------:R-:W-:-:S00]  /*4840*/  NOP ;  /* 0x0000000000007918 */ /* 0x000fc00000000000 */
        /* <DEDUP_REMOVED lines=11> */
.L_x_15:


//--------------------- .nv.shared.gluon_mma      --------------------------
	.section	.nv.shared.gluon_mma,"aw",@nobits
	.sectionflags	@""
	.align	16
	.zero		1024


//--------------------- .nv.shared.reserved.0     --------------------------
	.section	.nv.shared.reserved.0,"aw",@nobits
	.align	8
	.weak		__nv_reservedSMEM_offset_0_alias
	.size		__nv_reservedSMEM_offset_0_alias, 0, 64
	.other		__nv_reservedSMEM_offset_0_alias,@"STO_CUDA_RESERVED_SHARED STV_DEFAULT"
__nv_reservedSMEM_offset_0_alias:
	.zero		0
.nv.shared.reserved.0:
	.zero		64
	.weak		__nv_reservedSMEM_allocation_phase
	.type		__nv_reservedSMEM_allocation_phase,@object
	.size		__nv_reservedSMEM_allocation_phase,(.L_0 - __nv_reservedSMEM_allocation_phase)
__nv_reservedSMEM_allocation_phase:
	.zero		1
.L_0:
	.zero		7
	.weak		__nv_reservedSMEM_devtool_atexit_pc
	.type		__nv_reservedSMEM_devtool_atexit_pc,@object
	.size		__nv_reservedSMEM_devtool_atexit_pc,(__nv_reservedSMEM_allocation_mask - __nv_reservedSMEM_devtool_atexit_pc)
__nv_reservedSMEM_devtool_atexit_pc:
	.zero		8
	.weak		__nv_reservedSMEM_allocation_mask
	.type		__nv_reservedSMEM_allocation_mask,@object
	.size		__nv_reservedSMEM_allocation_mask,(.L_2 - __nv_reservedSMEM_allocation_mask)
__nv_reservedSMEM_allocation_mask:
	.zero		4
.L_2:


//--------------------- .nv.constant0.gluon_mma   --------------------------
	.section	.nv.constant0.gluon_mma,"a",@progbits
	.sectionflags	@""
	.align	4
.nv.constant0.gluon_mma:
	.zero		936


//--------------------- SYMBOLS --------------------------

	.type		.nv.reservedSmem.offset0,@object
	.size		.nv.reservedSmem.offset0,0x4
	.type		.nv.reservedSmem.cap,@object
	.size		.nv.reservedSmem.cap,0x4
